	.target	sm_90a

	.elftype	@"ET_EXEC"


//--------------------- .note.nv.tkinfo           --------------------------
	.section	.note.nv.tkinfo,"",@"SHT_NOTE"
	.sectionflags	@"SHF_NOTE_NV_TKINFO"
	.tkinfo
        /*0018*/ 	.word	0x00000002
        /*0030*/ 	.string	""
        /*0030*/ 	.string	"ptxas"
        /*0030*/ 	.string	"Cuda compilation tools, release 13.0, V13.0.88"
        /*0030*/ 	.string	"Build cuda_13.0.r13.0/compiler.36424714_0"
        /*0030*/ 	.string	"-v  -suppress-debug-info  -lineinfo  -arch sm_90a "



//--------------------- .note.nv.cuinfo           --------------------------
	.section	.note.nv.cuinfo,"",@"SHT_NOTE"
	.sectionflags	@"SHF_NOTE_NV_CUINFO"
        /*0018*/ 	.short	0x0002
        /*001a*/ 	.short	0x005a
        /*001c*/ 	.short	0x0082
	.zero		2


//--------------------- .nv.info                  --------------------------
	.section	.nv.info,"",@"SHT_CUDA_INFO"
	.align	4


	//----- nvinfo : EIATTR_REGCOUNT
	.align		4
        /*0000*/ 	.byte	0x04, 0x2f
        /*0002*/ 	.short	(.L_1 - .L_0)
	.align		4
.L_0:
        /*0004*/ 	.word	index@(matmul_kernel)
        /*0008*/ 	.word	0x000000e2


	//----- nvinfo : EIATTR_FRAME_SIZE
	.align		4
.L_1:
        /*000c*/ 	.byte	0x04, 0x11
        /*000e*/ 	.short	(.L_3 - .L_2)
	.align		4
.L_2:
        /*0010*/ 	.word	index@(matmul_kernel)
        /*0014*/ 	.word	0x00000000


	//----- nvinfo : EIATTR_MIN_STACK_SIZE
	.align		4
.L_3:
        /*0018*/ 	.byte	0x04, 0x12
        /*001a*/ 	.short	(.L_5 - .L_4)
	.align		4
.L_4:
        /*001c*/ 	.word	index@(matmul_kernel)
        /*0020*/ 	.word	0x00000000
.L_5:


//--------------------- .nv.compat                --------------------------
	.section	.nv.compat,"",@"SHT_CUDA_COMPAT_INFO"
	.align	4
        /*0000*/ 	.byte	0x02, 0x09, 0x01, 0x00, 0x02, 0x02, 0x02, 0x00, 0x02, 0x05, 0x05, 0x00, 0x03, 0x07, 0x01, 0x01
        /*0010*/ 	.byte	0x02, 0x03, 0x00, 0x00, 0x02, 0x06, 0x01, 0x00, 0x04, 0x0b, 0x08, 0x00, 0x00, 0x00, 0x00, 0x00
        /*0020*/ 	.byte	0x00, 0x00, 0x00, 0x00


//--------------------- .nv.info.matmul_kernel    --------------------------
	.section	.nv.info.matmul_kernel,"",@"SHT_CUDA_INFO"
	.sectionflags	@""
	.align	4


	//----- nvinfo : EIATTR_CUDA_API_VERSION
	.align		4
        /*0000*/ 	.byte	0x04, 0x37
        /*0002*/ 	.short	(.L_7 - .L_6)
.L_6:
        /*0004*/ 	.word	0x00000082


	//----- nvinfo : EIATTR_KPARAM_INFO
	.align		4
.L_7:
        /*0008*/ 	.byte	0x04, 0x17
        /*000a*/ 	.short	(.L_9 - .L_8)
.L_8:
        /*000c*/ 	.word	0x00000000
        /*0010*/ 	.short	0x000d
        /*0012*/ 	.short	0x0048
        /*0014*/ 	.byte	0x00, 0xf4, 0x21, 0x00


	//----- nvinfo : EIATTR_KPARAM_INFO
	.align		4
.L_9:
        /*0018*/ 	.byte	0x04, 0x17
        /*001a*/ 	.short	(.L_11 - .L_10)
.L_10:
        /*001c*/ 	.word	0x00000000
        /*0020*/ 	.short	0x000c
        /*0022*/ 	.short	0x0040
        /*0024*/ 	.byte	0x00, 0xf4, 0x21, 0x00


	//----- nvinfo : EIATTR_KPARAM_INFO
	.align		4
.L_11:
        /*0028*/ 	.byte	0x04, 0x17
        /*002a*/ 	.short	(.L_13 - .L_12)
.L_12:
        /*002c*/ 	.word	0x00000000
        /*0030*/ 	.short	0x000b
        /*0032*/ 	.short	0x0038
        /*0034*/ 	.byte	0x00, 0xf0, 0x11, 0x00


	//----- nvinfo : EIATTR_KPARAM_INFO
	.align		4
.L_13:
        /*0038*/ 	.byte	0x04, 0x17
        /*003a*/ 	.short	(.L_15 - .L_14)
.L_14:
        /*003c*/ 	.word	0x00000000
        /*0040*/ 	.short	0x000a
        /*0042*/ 	.short	0x0034
        /*0044*/ 	.byte	0x00, 0xf0, 0x11, 0x00


	//----- nvinfo : EIATTR_KPARAM_INFO
	.align		4
.L_15:
        /*0048*/ 	.byte	0x04, 0x17
        /*004a*/ 	.short	(.L_17 - .L_16)
.L_16:
        /*004c*/ 	.word	0x00000000
        /*0050*/ 	.short	0x0009
        /*0052*/ 	.short	0x0030
        /*0054*/ 	.byte	0x00, 0xf0, 0x11, 0x00


	//----- nvinfo : EIATTR_KPARAM_INFO
	.align		4
.L_17:
        /*0058*/ 	.byte	0x04, 0x17
        /*005a*/ 	.short	(.L_19 - .L_18)
.L_18:
        /*005c*/ 	.word	0x00000000
        /*0060*/ 	.short	0x0008
        /*0062*/ 	.short	0x002c
        /*0064*/ 	.byte	0x00, 0xf0, 0x11, 0x00


	//----- nvinfo : EIATTR_KPARAM_INFO
	.align		4
.L_19:
        /*0068*/ 	.byte	0x04, 0x17
        /*006a*/ 	.short	(.L_21 - .L_20)
.L_20:
        /*006c*/ 	.word	0x00000000
        /*0070*/ 	.short	0x0007
        /*0072*/ 	.short	0x0028
        /*0074*/ 	.byte	0x00, 0xf0, 0x11, 0x00


	//----- nvinfo : EIATTR_KPARAM_INFO
	.align		4
.L_21:
        /*0078*/ 	.byte	0x04, 0x17
        /*007a*/ 	.short	(.L_23 - .L_22)
.L_22:
        /*007c*/ 	.word	0x00000000
        /*0080*/ 	.short	0x0006
        /*0082*/ 	.short	0x0024
        /*0084*/ 	.byte	0x00, 0xf0, 0x11, 0x00


	//----- nvinfo : EIATTR_KPARAM_INFO
	.align		4
.L_23:
        /*0088*/ 	.byte	0x04, 0x17
        /*008a*/ 	.short	(.L_25 - .L_24)
.L_24:
        /*008c*/ 	.word	0x00000000
        /*0090*/ 	.short	0x0005
        /*0092*/ 	.short	0x0020
        /*0094*/ 	.byte	0x00, 0xf0, 0x11, 0x00


	//----- nvinfo : EIATTR_KPARAM_INFO
	.align		4
.L_25:
        /*0098*/ 	.byte	0x04, 0x17
        /*009a*/ 	.short	(.L_27 - .L_26)
.L_26:
        /*009c*/ 	.word	0x00000000
        /*00a0*/ 	.short	0x0004
        /*00a2*/ 	.short	0x001c
        /*00a4*/ 	.byte	0x00, 0xf0, 0x11, 0x00


	//----- nvinfo : EIATTR_KPARAM_INFO
	.align		4
.L_27:
        /*00a8*/ 	.byte	0x04, 0x17
        /*00aa*/ 	.short	(.L_29 - .L_28)
.L_28:
        /*00ac*/ 	.word	0x00000000
        /*00b0*/ 	.short	0x0003
        /*00b2*/ 	.short	0x0018
        /*00b4*/ 	.byte	0x00, 0xf0, 0x11, 0x00


	//----- nvinfo : EIATTR_KPARAM_INFO
	.align		4
.L_29:
        /*00b8*/ 	.byte	0x04, 0x17
        /*00ba*/ 	.short	(.L_31 - .L_30)
.L_30:
        /*00bc*/ 	.word	0x00000000
        /*00c0*/ 	.short	0x0002
        /*00c2*/ 	.short	0x0010
        /*00c4*/ 	.byte	0x00, 0xf4, 0x21, 0x00


	//----- nvinfo : EIATTR_KPARAM_INFO
	.align		4
.L_31:
        /*00c8*/ 	.byte	0x04, 0x17
        /*00ca*/ 	.short	(.L_33 - .L_32)
.L_32:
        /*00cc*/ 	.word	0x00000000
        /*00d0*/ 	.short	0x0001
        /*00d2*/ 	.short	0x0008
        /*00d4*/ 	.byte	0x00, 0xf4, 0x21, 0x00


	//----- nvinfo : EIATTR_KPARAM_INFO
	.align		4
.L_33:
        /*00d8*/ 	.byte	0x04, 0x17
        /*00da*/ 	.short	(.L_35 - .L_34)
.L_34:
        /*00dc*/ 	.word	0x00000000
        /*00e0*/ 	.short	0x0000
        /*00e2*/ 	.short	0x0000
        /*00e4*/ 	.byte	0x00, 0xf4, 0x21, 0x00


	//----- nvinfo : EIATTR_SPARSE_MMA_MASK
	.align		4
.L_35:
        /*00e8*/ 	.byte	0x03, 0x50
        /*00ea*/ 	.short	0x0000


	//----- nvinfo : EIATTR_MAXREG_COUNT
	.align		4
        /*00ec*/ 	.byte	0x03, 0x1b
        /*00ee*/ 	.short	0x00ff


	//----- nvinfo : EIATTR_NUM_BARRIERS
	.align		4
        /*00f0*/ 	.byte	0x02, 0x4c
        /*00f2*/ 	.byte	0x01
	.zero		1


	//----- nvinfo : EIATTR_MERCURY_ISA_VERSION
	.align		4
        /*00f4*/ 	.byte	0x03, 0x5f
        /*00f6*/ 	.short	0x0101


	//----- nvinfo : EIATTR_EXIT_INSTR_OFFSETS
	.align		4
        /*00f8*/ 	.byte	0x04, 0x1c
        /*00fa*/ 	.short	(.L_37 - .L_36)


	//   ....[0]....
.L_36:
        /*00fc*/ 	.word	0x00004a80


	//   ....[1]....
        /*0100*/ 	.word	0x00004aa0


	//----- nvinfo : EIATTR_REQNTID
	.align		4
.L_37:
        /*0104*/ 	.byte	0x04, 0x10
        /*0106*/ 	.short	(.L_39 - .L_38)
.L_38:
        /*0108*/ 	.word	0x00000100
        /*010c*/ 	.word	0x00000001
        /*0110*/ 	.word	0x00000001


	//----- nvinfo : EIATTR_CBANK_PARAM_SIZE
	.align		4
.L_39:
        /*0114*/ 	.byte	0x03, 0x19
        /*0116*/ 	.short	0x0050


	//----- nvinfo : EIATTR_PARAM_CBANK
	.align		4
        /*0118*/ 	.byte	0x04, 0x0a
        /*011a*/ 	.short	(.L_41 - .L_40)
	.align		4
.L_40:
        /*011c*/ 	.word	index@(.nv.constant0.matmul_kernel)
        /*0120*/ 	.short	0x0210
        /*0122*/ 	.short	0x0050


	//----- nvinfo : EIATTR_SW_WAR
	.align		4
.L_41:
        /*0124*/ 	.byte	0x04, 0x36
        /*0126*/ 	.short	(.L_43 - .L_42)
.L_42:
        /*0128*/ 	.word	0x00000008
.L_43:


//--------------------- .nv.callgraph             --------------------------
	.section	.nv.callgraph,"",@"SHT_CUDA_CALLGRAPH"
	.align	4
	.sectionentsize	8
	.align		4
        /*0000*/ 	.word	0x00000000
	.align		4
        /*0004*/ 	.word	0xffffffff
	.align		4
        /*0008*/ 	.word	0x00000000
	.align		4
        /*000c*/ 	.word	0xfffffffe
	.align		4
        /*0010*/ 	.word	0x00000000
	.align		4
        /*0014*/ 	.word	0xfffffffd
	.align		4
        /*0018*/ 	.word	0x00000000
	.align		4
        /*001c*/ 	.word	0xfffffffc


//--------------------- .text.matmul_kernel       --------------------------
	.section	.text.matmul_kernel,"ax",@progbits
	.align	128
        .global         matmul_kernel
        .type           matmul_kernel,@function
        .size           matmul_kernel,(.L_x_3 - matmul_kernel)
        .other          matmul_kernel,@"STO_CUDA_ENTRY STV_DEFAULT"
matmul_kernel:
.text.matmul_kernel:
[----:B------:R-:W-:Y:S08]  /*0000*/  LDC R1, c[0x0][0x28] ;  /* 0x00000a00ff017b82 */ /* 0x000ff00000000800 */
[----:B------:R-:W0:Y:S01]  /*0010*/  LDC.64 R54, c[0x0][0x228] ;  /* 0x00008a00ff367b82 */ /* 0x000e220000000a00 */
[----:B------:R-:W1:Y:S01]  /*0020*/  S2R R5, SR_CTAID.X ;  /* 0x0000000000057919 */ /* 0x000e620000002500 */
[----:B------:R-:W-:Y:S01]  /*0030*/  UMOV UR4, 0x400 ;  /* 0x0000040000047882 */ /* 0x000fe20000000000 */
[----:B------:R-:W-:-:S05]  /*0040*/  ULDC.64 UR6, c[0x0][0x208] ;  /* 0x0000820000067ab9 */ /* 0x000fca0000000a00 */
[----:B------:R-:W2:Y:S08]  /*0050*/  LDC R120, c[0x0][0x230] ;  /* 0x00008c00ff787b82 */ /* 0x000eb00000000800 */
[----:B------:R-:W3:Y:S01]  /*0060*/  S2UR UR5, SR_CgaCtaId ;  /* 0x00000000000579c3 */ /* 0x000ee20000008800 */
[----:B0-----:R-:W-:-:S05]  /*0070*/  VIADD R0, R55, 0x3f ;  /* 0x0000003f37007836 */ /* 0x001fca0000000000 */
[----:B------:R-:W-:Y:S01]  /*0080*/  SHF.R.S32.HI R3, RZ, 0x1f, R0 ;  /* 0x0000001fff037819 */ /* 0x000fe20000011400 */
[----:B--2---:R-:W-:-:S03]  /*0090*/  VIADD R120, R120, 0x7f ;  /* 0x0000007f78787836 */ /* 0x004fc60000000000 */
[----:B------:R-:W-:Y:S02]  /*00a0*/  LEA.HI R3, R3, R0, RZ, 0x6 ;  /* 0x0000000003037211 */ /* 0x000fe400078f30ff */
[----:B-1----:R-:W-:Y:S02]  /*00b0*/  IABS R8, R5 ;  /* 0x0000000500087213 */ /* 0x002fe40000000000 */
[----:B------:R-:W-:Y:S01]  /*00c0*/  SHF.R.S32.HI R3, RZ, 0x6, R3 ;  /* 0x00000006ff037819 */ /* 0x000fe20000011403 */
[----:B---3--:R-:W-:-:S04]  /*00d0*/  ULEA UR4, UR5, UR4, 0x18 ;  /* 0x0000000405047291 */ /* 0x008fc8000f8ec03f */
[----:B------:R-:W-:-:S05]  /*00e0*/  IMAD.SHL.U32 R4, R3, 0x8, RZ ;  /* 0x0000000803047824 */ /* 0x000fca00078e00ff */
[-C--:B------:R-:W-:Y:S02]  /*00f0*/  IABS R7, R4.reuse ;  /* 0x0000000400077213 */ /* 0x080fe40000000000 */
[----:B------:R-:W-:Y:S02]  /*0100*/  IABS R10, R4 ;  /* 0x00000004000a7213 */ /* 0x000fe40000000000 */
[----:B------:R-:W0:Y:S08]  /*0110*/  I2F.RP R0, R7 ;  /* 0x0000000700007306 */ /* 0x000e300000209400 */
[----:B0-----:R-:W0:Y:S02]  /*0120*/  MUFU.RCP R0, R0 ;  /* 0x0000000000007308 */ /* 0x001e240000001000 */
[----:B0-----:R-:W-:-:S02]  /*0130*/  VIADD R2, R0, 0xffffffe ;  /* 0x0ffffffe00027836 */ /* 0x001fc40000000000 */
[----:B------:R-:W-:-:S04]  /*0140*/  IMAD.MOV R0, RZ, RZ, -R10 ;  /* 0x000000ffff007224 */ /* 0x000fc800078e0a0a */
[----:B------:R0:W1:Y:S02]  /*0150*/  F2I.FTZ.U32.TRUNC.NTZ R3, R2 ;  /* 0x0000000200037305 */ /* 0x000064000021f000 */
[----:B0-----:R-:W-:Y:S02]  /*0160*/  IMAD.MOV.U32 R2, RZ, RZ, RZ ;  /* 0x000000ffff027224 */ /* 0x001fe400078e00ff */
[----:B-1----:R-:W-:-:S04]  /*0170*/  IMAD.MOV R6, RZ, RZ, -R3 ;  /* 0x000000ffff067224 */ /* 0x002fc800078e0a03 */
[----:B------:R-:W-:Y:S02]  /*0180*/  IMAD R9, R6, R7, RZ ;  /* 0x0000000706097224 */ /* 0x000fe400078e02ff */
[----:B------:R-:W-:Y:S02]  /*0190*/  IMAD.MOV.U32 R6, RZ, RZ, R8 ;  /* 0x000000ffff067224 */ /* 0x000fe400078e0008 */
[----:B------:R-:W-:-:S06]  /*01a0*/  IMAD.HI.U32 R3, R3, R9, R2 ;  /* 0x0000000903037227 */ /* 0x000fcc00078e0002 */
[----:B------:R-:W-:-:S04]  /*01b0*/  IMAD.HI.U32 R3, R3, R6, RZ ;  /* 0x0000000603037227 */ /* 0x000fc800078e00ff */
[----:B------:R-:W-:-:S05]  /*01c0*/  IMAD R0, R3, R0, R6 ;  /* 0x0000000003007224 */ /* 0x000fca00078e0206 */
[----:B------:R-:W-:-:S13]  /*01d0*/  ISETP.GT.U32.AND P1, PT, R7, R0, PT ;  /* 0x000000000700720c */ /* 0x000fda0003f24070 */
[----:B------:R-:W-:Y:S02]  /*01e0*/  @!P1 IMAD.IADD R0, R0, 0x1, -R7 ;  /* 0x0000000100009824 */ /* 0x000fe400078e0a07 */
[----:B------:R-:W-:Y:S01]  /*01f0*/  @!P1 VIADD R3, R3, 0x1 ;  /* 0x0000000103039836 */ /* 0x000fe20000000000 */
[----:B------:R-:W-:Y:S02]  /*0200*/  ISETP.NE.AND P1, PT, R4, RZ, PT ;  /* 0x000000ff0400720c */ /* 0x000fe40003f25270 */
[----:B------:R-:W-:Y:S02]  /*0210*/  ISETP.GE.U32.AND P0, PT, R0, R7, PT ;  /* 0x000000070000720c */ /* 0x000fe40003f06070 */
[----:B------:R-:W-:-:S04]  /*0220*/  LOP3.LUT R0, R5, R4, RZ, 0x3c, !PT ;  /* 0x0000000405007212 */ /* 0x000fc800078e3cff */
[----:B------:R-:W-:Y:S01]  /*0230*/  ISETP.GE.AND P2, PT, R0, RZ, PT ;  /* 0x000000ff0000720c */ /* 0x000fe20003f46270 */
[----:B------:R-:W-:-:S06]  /*0240*/  VIADD R0, R54, 0xf ;  /* 0x0000000f36007836 */ /* 0x000fcc0000000000 */
[----:B------:R-:W-:-:S04]  /*0250*/  @P0 VIADD R3, R3, 0x1 ;  /* 0x0000000103030836 */ /* 0x000fc80000000000 */
[----:B------:R-:W-:Y:S01]  /*0260*/  IMAD.MOV.U32 R2, RZ, RZ, R3 ;  /* 0x000000ffff027224 */ /* 0x000fe200078e0003 */
[----:B------:R-:W-:-:S03]  /*0270*/  SHF.R.S32.HI R3, RZ, 0x1f, R0 ;  /* 0x0000001fff037819 */ /* 0x000fc60000011400 */
[----:B------:R-:W-:Y:S01]  /*0280*/  @!P2 IMAD.MOV R2, RZ, RZ, -R2 ;  /* 0x000000ffff02a224 */ /* 0x000fe200078e0a02 */
[----:B------:R-:W-:Y:S02]  /*0290*/  @!P1 LOP3.LUT R2, RZ, R4, RZ, 0x33, !PT ;  /* 0x00000004ff029212 */ /* 0x000fe400078e33ff */
[----:B------:R-:W-:-:S03]  /*02a0*/  LEA.HI R3, R3, R0, RZ, 0x4 ;  /* 0x0000000003037211 */ /* 0x000fc600078f20ff */
[----:B------:R-:W-:Y:S02]  /*02b0*/  IMAD.SHL.U32 R6, R2, 0x8, RZ ;  /* 0x0000000802067824 */ /* 0x000fe400078e00ff */
[----:B------:R-:W-:-:S03]  /*02c0*/  IMAD.MOV R2, RZ, RZ, -R2 ;  /* 0x000000ffff027224 */ /* 0x000fc600078e0a02 */
[----:B------:R-:W-:Y:S01]  /*02d0*/  LEA.HI.SX32 R3, R3, -R6, 0x1c ;  /* 0x8000000603037211 */ /* 0x000fe200078fe2ff */
[----:B------:R-:W-:-:S03]  /*02e0*/  IMAD R11, R4, R2, R5 ;  /* 0x00000002040b7224 */ /* 0x000fc600078e0205 */
[----:B------:R-:W-:-:S04]  /*02f0*/  VIMNMX R8, R3, 0x8, PT ;  /* 0x0000000803087848 */ /* 0x000fc80003fe0100 */
[-C--:B------:R-:W-:Y:S02]  /*0300*/  IABS R7, R8.reuse ;  /* 0x0000000800077213 */ /* 0x080fe40000000000 */
[----:B------:R-:W-:Y:S02]  /*0310*/  IABS R4, R8 ;  /* 0x0000000800047213 */ /* 0x000fe40000000000 */
[----:B------:R-:W0:Y:S08]  /*0320*/  I2F.RP R0, R7 ;  /* 0x0000000700007306 */ /* 0x000e300000209400 */
[----:B0-----:R-:W0:Y:S02]  /*0330*/  MUFU.RCP R0, R0 ;  /* 0x0000000000007308 */ /* 0x001e240000001000 */
[----:B0-----:R-:W-:-:S02]  /*0340*/  VIADD R3, R0, 0xffffffe ;  /* 0x0ffffffe00037836 */ /* 0x001fc40000000000 */
[----:B------:R-:W-:-:S04]  /*0350*/  IMAD.MOV R0, RZ, RZ, -R4 ;  /* 0x000000ffff007224 */ /* 0x000fc800078e0a04 */
[----:B------:R-:W0:Y:S02]  /*0360*/  F2I.FTZ.U32.TRUNC.NTZ R3, R3 ;  /* 0x0000000300037305 */ /* 0x000e24000021f000 */
[----:B0-----:R-:W-:-:S04]  /*0370*/  IMAD.MOV R9, RZ, RZ, -R3 ;  /* 0x000000ffff097224 */ /* 0x001fc800078e0a03 */
[----:B------:R-:W-:Y:S01]  /*0380*/  IMAD.MOV.U32 R2, RZ, RZ, R9 ;  /* 0x000000ffff027224 */ /* 0x000fe200078e0009 */
[----:B------:R-:W-:-:S03]  /*0390*/  IABS R9, R11 ;  /* 0x0000000b00097213 */ /* 0x000fc60000000000 */
[----:B------:R-:W-:Y:S02]  /*03a0*/  IMAD R5, R2, R7, RZ ;  /* 0x0000000702057224 */ /* 0x000fe400078e02ff */
[----:B------:R-:W-:-:S04]  /*03b0*/  IMAD.MOV.U32 R2, RZ, RZ, RZ ;  /* 0x000000ffff027224 */ /* 0x000fc800078e00ff */
[----:B------:R-:W-:Y:S01]  /*03c0*/  IMAD.HI.U32 R2, R3, R5, R2 ;  /* 0x0000000503027227 */ /* 0x000fe200078e0002 */
[----:B------:R-:W-:-:S04]  /*03d0*/  LOP3.LUT R3, R11, R8, RZ, 0x3c, !PT ;  /* 0x000000080b037212 */ /* 0x000fc800078e3cff */
[----:B------:R-:W-:Y:S01]  /*03e0*/  ISETP.GE.AND P2, PT, R3, RZ, PT ;  /* 0x000000ff0300720c */ /* 0x000fe20003f46270 */
[----:B------:R-:W-:-:S04]  /*03f0*/  IMAD.HI.U32 R2, R2, R9, RZ ;  /* 0x0000000902027227 */ /* 0x000fc800078e00ff */
[----:B------:R-:W-:-:S05]  /*0400*/  IMAD R0, R2, R0, R9 ;  /* 0x0000000002007224 */ /* 0x000fca00078e0209 */
[----:B------:R-:W-:-:S13]  /*0410*/  ISETP.GT.U32.AND P1, PT, R7, R0, PT ;  /* 0x000000000700720c */ /* 0x000fda0003f24070 */
[----:B------:R-:W-:Y:S02]  /*0420*/  @!P1 IMAD.IADD R0, R0, 0x1, -R7 ;  /* 0x0000000100009824 */ /* 0x000fe400078e0a07 */
[----:B------:R-:W-:Y:S01]  /*0430*/  @!P1 VIADD R2, R2, 0x1 ;  /* 0x0000000102029836 */ /* 0x000fe20000000000 */
[----:B------:R-:W-:Y:S02]  /*0440*/  ISETP.NE.AND P1, PT, R8, RZ, PT ;  /* 0x000000ff0800720c */ /* 0x000fe40003f25270 */
[----:B------:R-:W-:Y:S02]  /*0450*/  ISETP.GE.U32.AND P0, PT, R0, R7, PT ;  /* 0x000000070000720c */ /* 0x000fe40003f06070 */
[----:B------:R-:W0:Y:S11]  /*0460*/  S2R R0, SR_TID.X ;  /* 0x0000000000007919 */ /* 0x000e360000002100 */
[----:B------:R-:W-:Y:S01]  /*0470*/  @P0 VIADD R2, R2, 0x1 ;  /* 0x0000000102020836 */ /* 0x000fe20000000000 */
[----:B------:R-:W-:-:S03]  /*0480*/  ISETP.GT.AND P0, PT, R120, 0x7f, PT ;  /* 0x0000007f7800780c */ /* 0x000fc60003f04270 */
[----:B------:R-:W-:Y:S01]  /*0490*/  @!P2 IMAD.MOV R2, RZ, RZ, -R2 ;  /* 0x000000ffff02a224 */ /* 0x000fe200078e0a02 */
[----:B------:R-:W-:-:S05]  /*04a0*/  @!P1 LOP3.LUT R2, RZ, R8, RZ, 0x33, !PT ;  /* 0x00000008ff029212 */ /* 0x000fca00078e33ff */
[----:B------:R-:W-:Y:S02]  /*04b0*/  IMAD.MOV R3, RZ, RZ, -R2 ;  /* 0x000000ffff037224 */ /* 0x000fe400078e0a02 */
[----:B------:R-:W-:Y:S02]  /*04c0*/  IMAD.SHL.U32 R29, R2, 0x40, RZ ;  /* 0x00000040021d7824 */ /* 0x000fe400078e00ff */
[----:B------:R-:W-:Y:S01]  /*04d0*/  IMAD R3, R8, R3, R11 ;  /* 0x0000000308037224 */ /* 0x000fe200078e020b */
[----:B------:R-:W-:-:S03]  /*04e0*/  @!P0 CS2R R4, SRZ ;  /* 0x0000000000048805 */ /* 0x000fc6000001ff00 */
[----:B------:R-:W-:Y:S01]  /*04f0*/  IMAD.IADD R3, R6, 0x1, R3 ;  /* 0x0000000106037824 */ /* 0x000fe200078e0203 */
[----:B------:R-:W-:Y:S02]  /*0500*/  @!P0 CS2R R6, SRZ ;  /* 0x0000000000068805 */ /* 0x000fe4000001ff00 */
[C---:B0-----:R-:W-:Y:S01]  /*0510*/  LOP3.LUT R20, R0.reuse, 0xf, RZ, 0xc0, !PT ;  /* 0x0000000f00147812 */ /* 0x041fe200078ec0ff */
[C---:B------:R-:W-:Y:S01]  /*0520*/  IMAD.SHL.U32 R21, R0.reuse, 0x4, RZ ;  /* 0x0000000400157824 */ /* 0x040fe200078e00ff */
[----:B------:R-:W-:Y:S01]  /*0530*/  SHF.R.U32.HI R24, RZ, 0x4, R0 ;  /* 0x00000004ff187819 */ /* 0x000fe20000011600 */
[C---:B------:R-:W-:Y:S01]  /*0540*/  @!P0 IMAD.SHL.U32 R26, R0.reuse, 0x20, RZ ;  /* 0x00000020001a8824 */ /* 0x040fe200078e00ff */
[C---:B------:R-:W-:Y:S01]  /*0550*/  LEA.HI R22, R0.reuse, 0x30, RZ, 0x1c ;  /* 0x0000003000167811 */ /* 0x040fe200078fe0ff */
[----:B------:R-:W-:Y:S01]  /*0560*/  IMAD R20, R3, 0x10, R20 ;  /* 0x0000001003147824 */ /* 0x000fe200078e0214 */
[----:B------:R-:W-:Y:S02]  /*0570*/  LOP3.LUT R23, R0, 0x1c, RZ, 0xc0, !PT ;  /* 0x0000001c00177812 */ /* 0x000fe400078ec0ff */
[----:B------:R-:W-:-:S02]  /*0580*/  SGXT.U32 R24, R24, 0x4 ;  /* 0x000000041818781a */ /* 0x000fc40000000000 */
[----:B------:R-:W-:Y:S01]  /*0590*/  LEA.HI R25, R0, R21, RZ, 0x1a ;  /* 0x0000001500197211 */ /* 0x000fe200078fd0ff */
[----:B------:R-:W-:Y:S06]  /*05a0*/  @!P0 BRA `(.L_x_0) ;  /* 0x0000004000548947 */ /* 0x000fec0003800000 */
[----:B------:R-:W-:Y:S01]  /*05b0*/  IABS R15, R54 ;  /* 0x00000036000f7213 */ /* 0x000fe20000000000 */
[----:B------:R-:W-:Y:S01]  /*05c0*/  ULDC UR5, c[0x0][0x240] ;  /* 0x0000900000057ab9 */ /* 0x000fe20000000800 */
[----:B------:R-:W-:Y:S01]  /*05d0*/  IABS R2, R55 ;  /* 0x0000003700027213 */ /* 0x000fe20000000000 */
[----:B------:R-:W-:Y:S01]  /*05e0*/  ULDC.64 UR12, c[0x0][0x218] ;  /* 0x00008600000c7ab9 */ /* 0x000fe20000000a00 */
[----:B------:R-:W0:Y:S01]  /*05f0*/  I2F.RP R8, R15 ;  /* 0x0000000f00087306 */ /* 0x000e220000209400 */
[----:B------:R-:W-:Y:S01]  /*0600*/  SHF.R.U32.HI R6, RZ, 0x7, R0 ;  /* 0x00000007ff067819 */ /* 0x000fe20000011600 */
[----:B------:R-:W1:Y:S01]  /*0610*/  LDC R111, c[0x0][0x238] ;  /* 0x00008e00ff6f7b82 */ /* 0x000e620000000800 */
[----:B------:R-:W-:Y:S01]  /*0620*/  ISETP.GE.AND P1, PT, R20, RZ, PT ;  /* 0x000000ff1400720c */ /* 0x000fe20003f26270 */
[----:B------:R-:W-:Y:S01]  /*0630*/  ULDC UR8, c[0x0][0x234] ;  /* 0x00008d0000087ab9 */ /* 0x000fe20000000800 */
[----:B------:R-:W-:Y:S01]  /*0640*/  SGXT.U32 R6, R6, 0x1 ;  /* 0x000000010606781a */ /* 0x000fe20000000000 */
[----:B------:R-:W-:Y:S01]  /*0650*/  ULDC.64 UR10, c[0x0][0x210] ;  /* 0x00008400000a7ab9 */ /* 0x000fe20000000a00 */
[----:B------:R-:W-:Y:S01]  /*0660*/  ISETP.NE.AND P2, PT, R54, RZ, PT ;  /* 0x000000ff3600720c */ /* 0x000fe20003f45270 */
[----:B------:R-:W2:Y:S01]  /*0670*/  I2F.RP R3, R2 ;  /* 0x0000000200037306 */ /* 0x000ea20000209400 */
[----:B------:R-:W-:-:S02]  /*0680*/  LOP3.LUT R155, R0, 0x7f, RZ, 0xc0, !PT ;  /* 0x0000007f009b7812 */ /* 0x000fc400078ec0ff */
[C---:B------:R-:W-:Y:S02]  /*0690*/  LOP3.LUT R97, R24.reuse, 0x20, RZ, 0xfc, !PT ;  /* 0x0000002018617812 */ /* 0x040fe400078efcff */
[C---:B------:R-:W-:Y:S02]  /*06a0*/  LOP3.LUT R98, R24.reuse, 0x40, RZ, 0xfc, !PT ;  /* 0x0000004018627812 */ /* 0x040fe400078efcff */
[C---:B------:R-:W-:Y:S01]  /*06b0*/  LOP3.LUT R99, R24.reuse, 0x50, RZ, 0xfc, !PT ;  /* 0x0000005018637812 */ /* 0x040fe200078efcff */
[----:B0-----:R-:W0:Y:S01]  /*06c0*/  MUFU.RCP R8, R8 ;  /* 0x0000000800087308 */ /* 0x001e220000001000 */
[----:B------:R-:W-:Y:S02]  /*06d0*/  LOP3.LUT R100, R24, 0x60, RZ, 0xfc, !PT ;  /* 0x0000006018647812 */ /* 0x000fe400078efcff */
[----:B------:R-:W-:Y:S02]  /*06e0*/  LEA.HI R101, R0, 0x70, RZ, 0x1c ;  /* 0x0000007000657811 */ /* 0x000fe400078fe0ff */
[----:B------:R-:W-:-:S03]  /*06f0*/  LOP3.LUT R96, R24, 0x10, RZ, 0xfc, !PT ;  /* 0x0000001018607812 */ /* 0x000fc600078efcff */
[----:B--2---:R-:W2:Y:S01]  /*0700*/  MUFU.RCP R3, R3 ;  /* 0x0000000300037308 */ /* 0x004ea20000001000 */
[----:B-1----:R-:W-:Y:S02]  /*0710*/  IMAD.SHL.U32 R102, R111, 0x80, RZ ;  /* 0x000000806f667824 */ /* 0x002fe400078e00ff */
[-C--:B------:R-:W-:Y:S02]  /*0720*/  IMAD R104, R101, R111.reuse, RZ ;  /* 0x0000006f65687224 */ /* 0x080fe400078e02ff */
[-C--:B------:R-:W-:Y:S02]  /*0730*/  IMAD R105, R22, R111.reuse, RZ ;  /* 0x0000006f16697224 */ /* 0x080fe400078e02ff */
[-C--:B------:R-:W-:Y:S02]  /*0740*/  IMAD R106, R24, R111.reuse, RZ ;  /* 0x0000006f186a7224 */ /* 0x080fe400078e02ff */
[----:B0-----:R-:W-:Y:S01]  /*0750*/  VIADD R4, R8, 0xffffffe ;  /* 0x0ffffffe08047836 */ /* 0x001fe20000000000 */
[----:B------:R-:W-:Y:S01]  /*0760*/  IABS R8, R20 ;  /* 0x0000001400087213 */ /* 0x000fe20000000000 */
[----:B------:R-:W-:-:S02]  /*0770*/  IMAD R107, R100, R111, RZ ;  /* 0x0000006f646b7224 */ /* 0x000fc400078e02ff */
[----:B------:R0:W1:Y:S01]  /*0780*/  F2I.FTZ.U32.TRUNC.NTZ R5, R4 ;  /* 0x0000000400057305 */ /* 0x000062000021f000 */
[-C--:B------:R-:W-:Y:S02]  /*0790*/  IMAD R108, R99, R111.reuse, RZ ;  /* 0x0000006f636c7224 */ /* 0x080fe400078e02ff */
[----:B--2---:R-:W-:Y:S02]  /*07a0*/  VIADD R7, R3, 0xffffffe ;  /* 0x0ffffffe03077836 */ /* 0x004fe40000000000 */
[-C--:B------:R-:W-:Y:S02]  /*07b0*/  IMAD R109, R98, R111.reuse, RZ ;  /* 0x0000006f626d7224 */ /* 0x080fe400078e02ff */
[-C--:B------:R-:W-:Y:S02]  /*07c0*/  IMAD R110, R97, R111.reuse, RZ ;  /* 0x0000006f616e7224 */ /* 0x080fe400078e02ff */
[----:B0-----:R-:W-:Y:S01]  /*07d0*/  IMAD.MOV.U32 R4, RZ, RZ, RZ ;  /* 0x000000ffff047224 */ /* 0x001fe200078e00ff */
[----:B------:R-:W0:Y:S01]  /*07e0*/  F2I.FTZ.U32.TRUNC.NTZ R7, R7 ;  /* 0x0000000700077305 */ /* 0x000e22000021f000 */
[----:B------:R-:W-:-:S02]  /*07f0*/  IMAD R111, R96, R111, RZ ;  /* 0x0000006f606f7224 */ /* 0x000fc400078e02ff */
[----:B-1----:R-:W-:-:S04]  /*0800*/  IMAD.MOV R10, RZ, RZ, -R5 ;  /* 0x000000ffff0a7224 */ /* 0x002fc800078e0a05 */
[----:B------:R-:W-:Y:S02]  /*0810*/  IMAD R9, R10, R15, RZ ;  /* 0x0000000f0a097224 */ /* 0x000fe400078e02ff */
[----:B------:R-:W-:Y:S02]  /*0820*/  IMAD.SHL.U32 R10, R0, 0x40, RZ ;  /* 0x00000040000a7824 */ /* 0x000fe400078e00ff */
[----:B------:R-:W-:Y:S01]  /*0830*/  IMAD.HI.U32 R5, R5, R9, R4 ;  /* 0x0000000905057227 */ /* 0x000fe200078e0004 */
[----:B------:R-:W-:-:S03]  /*0840*/  LOP3.LUT R4, R29, R6, RZ, 0xfc, !PT ;  /* 0x000000061d047212 */ /* 0x000fc600078efcff */
[----:B0-----:R-:W-:Y:S01]  /*0850*/  IMAD.MOV R3, RZ, RZ, -R7 ;  /* 0x000000ffff037224 */ /* 0x001fe200078e0a07 */
[C---:B------:R-:W-:Y:S01]  /*0860*/  LOP3.LUT R14, R4.reuse, 0x3e, RZ, 0xfc, !PT ;  /* 0x0000003e040e7812 */ /* 0x040fe200078efcff */
[----:B------:R-:W-:Y:S01]  /*0870*/  IMAD.HI.U32 R5, R5, R8, RZ ;  /* 0x0000000805057227 */ /* 0x000fe200078e00ff */
[C---:B------:R-:W-:Y:S02]  /*0880*/  LOP3.LUT R16, R4.reuse, 0x3c, RZ, 0xfc, !PT ;  /* 0x0000003c04107812 */ /* 0x040fe400078efcff */
[----:B------:R-:W-:Y:S01]  /*0890*/  IABS R9, R14 ;  /* 0x0000000e00097213 */ /* 0x000fe20000000000 */
[----:B------:R-:W-:Y:S01]  /*08a0*/  IMAD.MOV R5, RZ, RZ, -R5 ;  /* 0x000000ffff057224 */ /* 0x000fe200078e0a05 */
[----:B------:R-:W-:Y:S01]  /*08b0*/  LOP3.LUT R17, R4, 0x3a, RZ, 0xfc, !PT ;  /* 0x0000003a04117812 */ /* 0x000fe200078efcff */
[----:B------:R-:W-:Y:S01]  /*08c0*/  IMAD R3, R3, R2, RZ ;  /* 0x0000000203037224 */ /* 0x000fe200078e02ff */
[----:B------:R-:W-:Y:S01]  /*08d0*/  IABS R11, R16 ;  /* 0x00000010000b7213 */ /* 0x000fe20000000000 */
[----:B------:R-:W-:Y:S01]  /*08e0*/  IMAD R8, R15, R5, R8 ;  /* 0x000000050f087224 */ /* 0x000fe200078e0208 */
[----:B------:R-:W-:Y:S01]  /*08f0*/  IABS R13, R17 ;  /* 0x00000011000d7213 */ /* 0x000fe20000000000 */
[----:B------:R-:W-:Y:S01]  /*0900*/  IMAD.MOV.U32 R6, RZ, RZ, RZ ;  /* 0x000000ffff067224 */ /* 0x000fe200078e00ff */
[----:B------:R-:W-:-:S02]  /*0910*/  ISETP.GE.AND P6, PT, R17, RZ, PT ;  /* 0x000000ff1100720c */ /* 0x000fc40003fc6270 */
[----:B------:R-:W-:Y:S01]  /*0920*/  ISETP.GT.U32.AND P0, PT, R15, R8, PT ;  /* 0x000000080f00720c */ /* 0x000fe20003f04070 */
[----:B------:R-:W-:Y:S01]  /*0930*/  IMAD.HI.U32 R6, R7, R3, R6 ;  /* 0x0000000307067227 */ /* 0x000fe200078e0006 */
[----:B------:R-:W-:Y:S02]  /*0940*/  SHF.R.S32.HI R3, RZ, 0x1f, R120 ;  /* 0x0000001fff037819 */ /* 0x000fe40000011478 */
[----:B------:R-:W-:Y:S01]  /*0950*/  LOP3.LUT R18, R4, 0x28, RZ, 0xfc, !PT ;  /* 0x0000002804127812 */ /* 0x000fe200078efcff */
[----:B------:R-:W-:Y:S01]  /*0960*/  IMAD.MOV.U32 R7, RZ, RZ, R9 ;  /* 0x000000ffff077224 */ /* 0x000fe200078e0009 */
[----:B------:R-:W-:Y:S01]  /*0970*/  LEA.HI R120, R3, R120, RZ, 0x7 ;  /* 0x0000007803787211 */ /* 0x000fe200078f38ff */
[C---:B------:R-:W-:Y:S01]  /*0980*/  IMAD.HI.U32 R3, R6.reuse, R11, RZ ;  /* 0x0000000b06037227 */ /* 0x040fe200078e00ff */
[----:B------:R-:W-:Y:S02]  /*0990*/  SHF.R.U32.HI R9, RZ, 0x2, R0 ;  /* 0x00000002ff097819 */ /* 0x000fe40000011600 */
[----:B------:R-:W-:Y:S01]  /*09a0*/  IABS R35, R18 ;  /* 0x0000001200237213 */ /* 0x000fe20000000000 */
[----:B------:R-:W-:Y:S01]  /*09b0*/  IMAD.HI.U32 R5, R6, R7, RZ ;  /* 0x0000000706057227 */ /* 0x000fe200078e00ff */
[----:B------:R-:W-:-:S02]  /*09c0*/  SGXT.U32 R9, R9, 0x3 ;  /* 0x000000030909781a */ /* 0x000fc40000000000 */
[----:B------:R-:W-:Y:S01]  /*09d0*/  LOP3.LUT R28, R4, 0x22, RZ, 0xfc, !PT ;  /* 0x00000022041c7812 */ /* 0x000fe200078efcff */
[----:B------:R-:W-:Y:S01]  /*09e0*/  @!P0 IMAD.IADD R8, R8, 0x1, -R15 ;  /* 0x0000000108088824 */ /* 0x000fe200078e0a0f */
[----:B------:R-:W-:Y:S01]  /*09f0*/  LOP3.LUT R79, R9, 0x40, R10, 0xf8, !PT ;  /* 0x00000040094f7812 */ /* 0x000fe200078ef80a */
[----:B------:R-:W-:Y:S01]  /*0a00*/  IMAD.MOV R5, RZ, RZ, -R5 ;  /* 0x000000ffff057224 */ /* 0x000fe200078e0a05 */
[----:B------:R-:W-:Y:S01]  /*0a10*/  ISETP.GE.AND P0, PT, R14, RZ, PT ;  /* 0x000000ff0e00720c */ /* 0x000fe20003f06270 */
[----:B------:R-:W-:Y:S01]  /*0a20*/  IMAD.MOV R3, RZ, RZ, -R3 ;  /* 0x000000ffff037224 */ /* 0x000fe200078e0a03 */
[----:B------:R-:W-:Y:S01]  /*0a30*/  ISETP.GT.U32.AND P5, PT, R15, R8, PT ;  /* 0x000000080f00720c */ /* 0x000fe20003fa4070 */
[----:B------:R-:W-:Y:S01]  /*0a40*/  IMAD R5, R2, R5, R7 ;  /* 0x0000000502057224 */ /* 0x000fe200078e0207 */
[----:B------:R-:W-:Y:S01]  /*0a50*/  LOP3.LUT R14, R4, 0x36, RZ, 0xfc, !PT ;  /* 0x00000036040e7812 */ /* 0x000fe200078efcff */
[----:B------:R-:W-:Y:S01]  /*0a60*/  IMAD.HI.U32 R7, R6, R13, RZ ;  /* 0x0000000d06077227 */ /* 0x000fe200078e00ff */
[----:B------:R-:W-:-:S02]  /*0a70*/  IABS R41, R28 ;  /* 0x0000001c00297213 */ /* 0x000fc40000000000 */
[----:B------:R-:W-:Y:S01]  /*0a80*/  ISETP.GT.U32.AND P4, PT, R2, R5, PT ;  /* 0x000000050200720c */ /* 0x000fe20003f84070 */
[----:B------:R-:W-:Y:S01]  /*0a90*/  IMAD.MOV R12, RZ, RZ, -R7 ;  /* 0x000000ffff0c7224 */ /* 0x000fe200078e0a07 */
[----:B------:R-:W-:Y:S01]  /*0aa0*/  LOP3.LUT R26, R4, 0x24, RZ, 0xfc, !PT ;  /* 0x00000024041a7812 */ /* 0x000fe200078efcff */
[----:B------:R-:W-:Y:S01]  /*0ab0*/  IMAD R7, R2, R3, R11 ;  /* 0x0000000302077224 */ /* 0x000fe200078e020b */
[----:B------:R-:W-:Y:S01]  /*0ac0*/  LOP3.LUT R30, R4, 0xc, RZ, 0xfc, !PT ;  /* 0x0000000c041e7812 */ /* 0x000fe200078efcff */
[----:B------:R-:W-:Y:S01]  /*0ad0*/  IMAD R9, R2, R12, R13 ;  /* 0x0000000c02097224 */ /* 0x000fe200078e020d */
[----:B------:R-:W-:Y:S01]  /*0ae0*/  LOP3.LUT R12, R4, 0x38, RZ, 0xfc, !PT ;  /* 0x00000038040c7812 */ /* 0x000fe200078efcff */
[----:B------:R-:W-:Y:S01]  /*0af0*/  @!P5 IMAD.IADD R8, R8, 0x1, -R15 ;  /* 0x000000010808d824 */ /* 0x000fe200078e0a0f */
[----:B------:R-:W-:Y:S02]  /*0b00*/  ISETP.GT.U32.AND P3, PT, R2, R7, PT ;  /* 0x000000070200720c */ /* 0x000fe40003f64070 */
[----:B------:R-:W-:Y:S01]  /*0b10*/  IABS R11, R12 ;  /* 0x0000000c000b7213 */ /* 0x000fe20000000000 */
[----:B------:R-:W-:Y:S01]  /*0b20*/  IMAD.MOV.U32 R3, RZ, RZ, R8 ;  /* 0x000000ffff037224 */ /* 0x000fe200078e0008 */
[----:B------:R-:W-:Y:S01]  /*0b30*/  IABS R13, R14 ;  /* 0x0000000e000d7213 */ /* 0x000fe20000000000 */
[----:B------:R-:W-:Y:S01]  /*0b40*/  @!P4 IMAD.IADD R5, R5, 0x1, -R2 ;  /* 0x000000010505c824 */ /* 0x000fe200078e0a02 */
[----:B------:R-:W-:Y:S01]  /*0b50*/  ISETP.GE.AND P5, PT, R16, RZ, PT ;  /* 0x000000ff1000720c */ /* 0x000fe20003fa6270 */
[----:B------:R-:W-:Y:S01]  /*0b60*/  @!P1 IMAD.MOV R3, RZ, RZ, -R3 ;  /* 0x000000ffff039224 */ /* 0x000fe200078e0a03 */
[----:B------:R-:W-:Y:S01]  /*0b70*/  ISETP.GT.U32.AND P1, PT, R2, R9, PT ;  /* 0x000000090200720c */ /* 0x000fe20003f24070 */
[----:B------:R-:W-:Y:S01]  /*0b80*/  IMAD.HI.U32 R8, R6, R11, RZ ;  /* 0x0000000b06087227 */ /* 0x000fe200078e00ff */
[----:B------:R-:W-:-:S02]  /*0b90*/  @!P2 LOP3.LUT R3, RZ, R54, RZ, 0x33, !PT ;  /* 0x00000036ff03a212 */ /* 0x000fc400078e33ff */
[----:B------:R-:W-:Y:S01]  /*0ba0*/  ISETP.GT.U32.AND P4, PT, R2, R5, PT ;  /* 0x000000050200720c */ /* 0x000fe20003f84070 */
[----:B------:R-:W-:Y:S01]  /*0bb0*/  @!P3 IMAD.IADD R7, R7, 0x1, -R2 ;  /* 0x000000010707b824 */ /* 0x000fe200078e0a02 */
[----:B------:R-:W-:Y:S01]  /*0bc0*/  ISETP.GE.AND P3, PT, R12, RZ, PT ;  /* 0x000000ff0c00720c */ /* 0x000fe20003f66270 */
[----:B------:R-:W-:Y:S01]  /*0bd0*/  IMAD.MOV R8, RZ, RZ, -R8 ;  /* 0x000000ffff087224 */ /* 0x000fe200078e0a08 */
[----:B------:R-:W-:Y:S01]  /*0be0*/  LOP3.LUT R12, R4, 0x30, RZ, 0xfc, !PT ;  /* 0x00000030040c7812 */ /* 0x000fe200078efcff */
[----:B------:R-:W-:Y:S01]  /*0bf0*/  IMAD.HI.U32 R10, R6, R13, RZ ;  /* 0x0000000d060a7227 */ /* 0x000fe200078e00ff */
[----:B------:R-:W-:Y:S02]  /*0c00*/  ISETP.GT.U32.AND P2, PT, R2, R7, PT ;  /* 0x000000070200720c */ /* 0x000fe40003f44070 */
[----:B------:R-:W-:Y:S01]  /*0c10*/  IABS R19, R12 ;  /* 0x0000000c00137213 */ /* 0x000fe20000000000 */
[----:B------:R-:W-:Y:S01]  /*0c20*/  @!P1 IMAD.IADD R9, R9, 0x1, -R2 ;  /* 0x0000000109099824 */ /* 0x000fe200078e0a02 */
[----:B------:R-:W-:Y:S01]  /*0c30*/  LOP3.LUT R16, R4, 0x2c, RZ, 0xfc, !PT ;  /* 0x0000002c04107812 */ /* 0x000fe200078efcff */
[----:B------:R-:W-:Y:S01]  /*0c40*/  IMAD R11, R2, R8, R11 ;  /* 0x00000008020b7224 */ /* 0x000fe200078e020b */
[----:B------:R-:W-:Y:S01]  /*0c50*/  LOP3.LUT R8, R4, 0x34, RZ, 0xfc, !PT ;  /* 0x0000003404087812 */ /* 0x000fe200078efcff */
[----:B------:R-:W-:Y:S01]  /*0c60*/  IMAD.MOV R10, RZ, RZ, -R10 ;  /* 0x000000ffff0a7224 */ /* 0x000fe200078e0a0a */
[C---:B------:R-:W-:Y:S01]  /*0c70*/  ISETP.GT.U32.AND P1, PT, R2.reuse, R9, PT ;  /* 0x000000090200720c */ /* 0x040fe20003f24070 */
[--C-:B------:R-:W-:Y:S01]  /*0c80*/  @!P4 IMAD.IADD R5, R5, 0x1, -R2.reuse ;  /* 0x000000010505c824 */ /* 0x100fe200078e0a02 */
[----:B------:R-:W-:Y:S01]  /*0c90*/  IABS R15, R8 ;  /* 0x00000008000f7213 */ /* 0x000fe20000000000 */
[----:B------:R-:W-:Y:S01]  /*0ca0*/  IMAD R13, R2, R10, R13 ;  /* 0x0000000a020d7224 */ /* 0x000fe200078e020d */
[----:B------:R-:W-:Y:S01]  /*0cb0*/  LOP3.LUT R10, R4, 0x32, RZ, 0xfc, !PT ;  /* 0x00000032040a7812 */ /* 0x000fe200078efcff */
[----:B------:R-:W-:Y:S01]  /*0cc0*/  @!P2 IMAD.IADD R7, R7, 0x1, -R2 ;  /* 0x000000010707a824 */ /* 0x000fe200078e0a02 */
[----:B------:R-:W-:Y:S01]  /*0cd0*/  ISETP.GT.U32.AND P2, PT, R2, R11, PT ;  /* 0x0000000b0200720c */ /* 0x000fe20003f44070 */
[----:B------:R-:W-:Y:S01]  /*0ce0*/  @!P0 IMAD.MOV R5, RZ, RZ, -R5 ;  /* 0x000000ffff058224 */ /* 0x000fe200078e0a05 */
[----:B------:R-:W-:Y:S01]  /*0cf0*/  ISETP.GE.AND P0, PT, R8, RZ, PT ;  /* 0x000000ff0800720c */ /* 0x000fe20003f06270 */
[----:B------:R-:W-:Y:S01]  /*0d00*/  IMAD.HI.U32 R8, R6, R15, RZ ;  /* 0x0000000f06087227 */ /* 0x000fe200078e00ff */
[----:B------:R-:W-:-:S02]  /*0d10*/  IABS R17, R10 ;  /* 0x0000000a00117213 */ /* 0x000fc40000000000 */
[----:B------:R-:W-:Y:S01]  /*0d20*/  IABS R31, R16 ;  /* 0x00000010001f7213 */ /* 0x000fe20000000000 */
[----:B------:R-:W-:Y:S01]  /*0d30*/  @!P1 IMAD.IADD R9, R9, 0x1, -R2 ;  /* 0x0000000109099824 */ /* 0x000fe200078e0a02 */
[----:B------:R-:W-:Y:S01]  /*0d40*/  ISETP.GE.AND P1, PT, R12, RZ, PT ;  /* 0x000000ff0c00720c */ /* 0x000fe20003f26270 */
[----:B------:R-:W-:Y:S01]  /*0d50*/  IMAD.MOV R12, RZ, RZ, -R8 ;  /* 0x000000ffff0c7224 */ /* 0x000fe200078e0a08 */
[----:B------:R-:W-:Y:S01]  /*0d60*/  ISETP.GE.AND P4, PT, R14, RZ, PT ;  /* 0x000000ff0e00720c */ /* 0x000fe20003f86270 */
[----:B------:R-:W-:Y:S01]  /*0d70*/  @!P6 IMAD.MOV R9, RZ, RZ, -R9 ;  /* 0x000000ffff09e224 */ /* 0x000fe200078e0a09 */
[----:B------:R-:W-:Y:S01]  /*0d80*/  ISETP.GT.U32.AND P6, PT, R2, R13, PT ;  /* 0x0000000d0200720c */ /* 0x000fe20003fc4070 */
[----:B------:R-:W-:Y:S01]  /*0d90*/  @!P2 IMAD.IADD R11, R11, 0x1, -R2 ;  /* 0x000000010b0ba824 */ /* 0x000fe200078e0a02 */
[----:B------:R-:W-:Y:S01]  /*0da0*/  LOP3.LUT R14, R4, 0x2e, RZ, 0xfc, !PT ;  /* 0x0000002e040e7812 */ /* 0x000fe200078efcff */
[----:B------:R-:W-:Y:S01]  /*0db0*/  @!P5 IMAD.MOV R7, RZ, RZ, -R7 ;  /* 0x000000ffff07d224 */ /* 0x000fe200078e0a07 */
[----:B------:R-:W-:Y:S01]  /*0dc0*/  ISETP.GE.AND P5, PT, R10, RZ, PT ;  /* 0x000000ff0a00720c */ /* 0x000fe20003fa6270 */
[C---:B------:R-:W-:Y:S01]  /*0dd0*/  IMAD R15, R2.reuse, R12, R15 ;  /* 0x0000000c020f7224 */ /* 0x040fe200078e020f */
[----:B------:R-:W-:Y:S01]  /*0de0*/  ISETP.GT.U32.AND P2, PT, R2, R11, PT ;  /* 0x0000000b0200720c */ /* 0x000fe20003f44070 */
[----:B------:R-:W-:Y:S01]  /*0df0*/  IMAD.HI.U32 R10, R6, R17, RZ ;  /* 0x00000011060a7227 */ /* 0x000fe200078e00ff */
[----:B------:R-:W-:-:S02]  /*0e00*/  IABS R27, R14 ;  /* 0x0000000e001b7213 */ /* 0x000fc40000000000 */
[----:B------:R-:W-:Y:S01]  /*0e10*/  LOP3.LUT R12, R4, 0x2a, RZ, 0xfc, !PT ;  /* 0x0000002a040c7812 */ /* 0x000fe200078efcff */
[----:B------:R-:W-:Y:S01]  /*0e20*/  IMAD.MOV R10, RZ, RZ, -R10 ;  /* 0x000000ffff0a7224 */ /* 0x000fe200078e0a0a */
[----:B------:R-:W-:Y:S01]  /*0e30*/  IABS R39, R26 ;  /* 0x0000001a00277213 */ /* 0x000fe20000000000 */
[--C-:B------:R-:W-:Y:S01]  /*0e40*/  @!P6 IMAD.IADD R13, R13, 0x1, -R2.reuse ;  /* 0x000000010d0de824 */ /* 0x100fe200078e0a02 */
[----:B------:R-:W-:Y:S01]  /*0e50*/  IABS R33, R12 ;  /* 0x0000000c00217213 */ /* 0x000fe20000000000 */
[----:B------:R-:W-:Y:S01]  /*0e60*/  IMAD R17, R2, R10, R17 ;  /* 0x0000000a02117224 */ /* 0x000fe200078e0211 */
[----:B------:R-:W-:Y:S01]  /*0e70*/  LOP3.LUT R32, R4, 0xa, RZ, 0xfc, !PT ;  /* 0x0000000a04207812 */ /* 0x000fe200078efcff */
[----:B------:R-:W-:Y:S01]  /*0e80*/  IMAD.HI.U32 R8, R6, R19, RZ ;  /* 0x0000001306087227 */ /* 0x000fe200078e00ff */
[C---:B------:R-:W-:Y:S02]  /*0e90*/  ISETP.GT.U32.AND P6, PT, R2.reuse, R13, PT ;  /* 0x0000000d0200720c */ /* 0x040fe40003fc4070 */
[----:B------:R-:W-:Y:S01]  /*0ea0*/  IABS R65, R30 ;  /* 0x0000001e00417213 */ /* 0x000fe20000000000 */
[----:B------:R-:W-:Y:S01]  /*0eb0*/  @!P2 IMAD.IADD R11, R11, 0x1, -R2 ;  /* 0x000000010b0ba824 */ /* 0x000fe200078e0a02 */
[----:B------:R-:W-:Y:S01]  /*0ec0*/  ISETP.GT.U32.AND P2, PT, R2, R15, PT ;  /* 0x0000000f0200720c */ /* 0x000fe20003f44070 */
[----:B------:R-:W-:Y:S01]  /*0ed0*/  IMAD.HI.U32 R10, R6, R31, RZ ;  /* 0x0000001f060a7227 */ /* 0x000fe200078e00ff */
[----:B------:R-:W-:-:S02]  /*0ee0*/  IABS R67, R32 ;  /* 0x0000002000437213 */ /* 0x000fc40000000000 */
[----:B------:R-:W-:Y:S01]  /*0ef0*/  LOP3.LUT R34, R4, 0x6, RZ, 0xfc, !PT ;  /* 0x0000000604227812 */ /* 0x000fe200078efcff */
[----:B------:R-:W-:Y:S01]  /*0f00*/  IMAD.MOV R8, RZ, RZ, -R8 ;  /* 0x000000ffff087224 */ /* 0x000fe200078e0a08 */
[----:B------:R-:W-:Y:S01]  /*0f10*/  IABS R77, R4 ;  /* 0x00000004004d7213 */ /* 0x000fe20000000000 */
[----:B------:R-:W-:Y:S01]  /*0f20*/  IMAD.MOV R10, RZ, RZ, -R10 ;  /* 0x000000ffff0a7224 */ /* 0x000fe200078e0a0a */
[----:B------:R-:W-:Y:S01]  /*0f30*/  IABS R71, R34 ;  /* 0x0000002200477213 */ /* 0x000fe20000000000 */
[--C-:B------:R-:W-:Y:S01]  /*0f40*/  @!P6 IMAD.IADD R13, R13, 0x1, -R2.reuse ;  /* 0x000000010d0de824 */ /* 0x100fe200078e0a02 */
[C---:B------:R-:W-:Y:S01]  /*0f50*/  ISETP.GT.U32.AND P6, PT, R2.reuse, R17, PT ;  /* 0x000000110200720c */ /* 0x040fe20003fc4070 */
[----:B------:R-:W-:Y:S01]  /*0f60*/  IMAD R19, R2, R8, R19 ;  /* 0x0000000802137224 */ /* 0x000fe200078e0213 */
[C---:B------:R-:W-:Y:S01]  /*0f70*/  LOP3.LUT R36, R4.reuse, 0x4, RZ, 0xfc, !PT ;  /* 0x0000000404247812 */ /* 0x040fe200078efcff */
[----:B------:R-:W-:Y:S01]  /*0f80*/  @!P2 IMAD.IADD R15, R15, 0x1, -R2 ;  /* 0x000000010f0fa824 */ /* 0x000fe200078e0a02 */
[----:B------:R-:W-:Y:S01]  /*0f90*/  LOP3.LUT R38, R4, 0x2, RZ, 0xfc, !PT ;  /* 0x0000000204267812 */ /* 0x000fe200078efcff */
[C---:B------:R-:W-:Y:S01]  /*0fa0*/  IMAD R31, R2.reuse, R10, R31 ;  /* 0x0000000a021f7224 */ /* 0x040fe200078e021f */
[----:B------:R-:W-:Y:S01]  /*0fb0*/  IABS R73, R36 ;  /* 0x0000002400497213 */ /* 0x000fe20000000000 */
[----:B------:R-:W-:Y:S01]  /*0fc0*/  @!P3 IMAD.MOV R11, RZ, RZ, -R11 ;  /* 0x000000ffff0bb224 */ /* 0x000fe200078e0a0b */
[----:B------:R-:W-:Y:S01]  /*0fd0*/  ISETP.GT.U32.AND P2, PT, R2, R15, PT ;  /* 0x0000000f0200720c */ /* 0x000fe20003f44070 */
[----:B------:R-:W-:Y:S01]  /*0fe0*/  IMAD.HI.U32 R8, R6, R27, RZ ;  /* 0x0000001b06087227 */ /* 0x000fe200078e00ff */
[----:B------:R-:W-:-:S02]  /*0ff0*/  ISETP.GT.U32.AND P3, PT, R2, R19, PT ;  /* 0x000000130200720c */ /* 0x000fc40003f64070 */
[----:B------:R-:W-:Y:S01]  /*1000*/  IABS R75, R38 ;  /* 0x00000026004b7213 */ /* 0x000fe20000000000 */
[----:B------:R-:W-:Y:S01]  /*1010*/  @!P6 IMAD.IADD R17, R17, 0x1, -R2 ;  /* 0x000000011111e824 */ /* 0x000fe200078e0a02 */
[----:B------:R-:W-:Y:S01]  /*1020*/  ISETP.GT.U32.AND P6, PT, R2, R31, PT ;  /* 0x0000001f0200720c */ /* 0x000fe20003fc4070 */
[----:B------:R-:W-:Y:S01]  /*1030*/  IMAD.MOV R8, RZ, RZ, -R8 ;  /* 0x000000ffff087224 */ /* 0x000fe200078e0a08 */
[----:B------:R-:W-:Y:S01]  /*1040*/  SHF.R.S32.HI R120, RZ, 0x7, R120 ;  /* 0x00000007ff787819 */ /* 0x000fe20000011478 */
[----:B------:R-:W-:-:S04]  /*1050*/  IMAD.HI.U32 R10, R6, R35, RZ ;  /* 0x00000023060a7227 */ /* 0x000fc800078e00ff */
[----:B------:R-:W-:Y:S01]  /*1060*/  @!P2 IMAD.IADD R15, R15, 0x1, -R2 ;  /* 0x000000010f0fa824 */ /* 0x000fe200078e0a02 */
[----:B------:R-:W-:Y:S01]  /*1070*/  ISETP.GE.AND P2, PT, R14, RZ, PT ;  /* 0x000000ff0e00720c */ /* 0x000fe20003f46270 */
[----:B------:R-:W-:Y:S01]  /*1080*/  IMAD R27, R2, R8, R27 ;  /* 0x00000008021b7224 */ /* 0x000fe200078e021b */
[----:B------:R-:W-:Y:S01]  /*1090*/  LOP3.LUT R14, R4, 0x26, RZ, 0xfc, !PT ;  /* 0x00000026040e7812 */ /* 0x000fe200078efcff */
[----:B------:R-:W-:-:S03]  /*10a0*/  IMAD.HI.U32 R8, R6, R33, RZ ;  /* 0x0000002106087227 */ /* 0x000fc600078e00ff */
[----:B------:R-:W-:Y:S01]  /*10b0*/  IABS R37, R14 ;  /* 0x0000000e00257213 */ /* 0x000fe20000000000 */
[--C-:B------:R-:W-:Y:S01]  /*10c0*/  @!P3 IMAD.IADD R19, R19, 0x1, -R2.reuse ;  /* 0x000000011313b824 */ /* 0x100fe200078e0a02 */
[C---:B------:R-:W-:Y:S01]  /*10d0*/  ISETP.GT.U32.AND P3, PT, R2.reuse, R17, PT ;  /* 0x000000110200720c */ /* 0x040fe20003f64070 */
[----:B------:R-:W-:Y:S02]  /*10e0*/  @!P6 IMAD.IADD R31, R31, 0x1, -R2 ;  /* 0x000000011f1fe824 */ /* 0x000fe400078e0a02 */
[----:B------:R-:W-:Y:S02]  /*10f0*/  IMAD.MOV R8, RZ, RZ, -R8 ;  /* 0x000000ffff087224 */ /* 0x000fe400078e0a08 */
[----:B------:R-:W-:Y:S01]  /*1100*/  IMAD.MOV R10, RZ, RZ, -R10 ;  /* 0x000000ffff0a7224 */ /* 0x000fe200078e0a0a */
[C---:B------:R-:W-:Y:S01]  /*1110*/  ISETP.GT.U32.AND P6, PT, R2.reuse, R31, PT ;  /* 0x0000001f0200720c */ /* 0x040fe20003fc4070 */
[----:B------:R-:W-:Y:S02]  /*1120*/  IMAD R33, R2, R8, R33 ;  /* 0x0000000802217224 */ /* 0x000fe400078e0221 */
[----:B------:R-:W-:-:S04]  /*1130*/  IMAD.HI.U32 R8, R6, R37, RZ ;  /* 0x0000002506087227 */ /* 0x000fc800078e00ff */
[C---:B------:R-:W-:Y:S02]  /*1140*/  IMAD R35, R2.reuse, R10, R35 ;  /* 0x0000000a02237224 */ /* 0x040fe400078e0223 */
[----:B------:R-:W-:Y:S02]  /*1150*/  IMAD.MOV R10, RZ, RZ, -R8 ;  /* 0x000000ffff0a7224 */ /* 0x000fe400078e0a08 */
[--C-:B------:R-:W-:Y:S01]  /*1160*/  @!P3 IMAD.IADD R17, R17, 0x1, -R2.reuse ;  /* 0x000000011111b824 */ /* 0x100fe200078e0a02 */
[C---:B------:R-:W-:Y:S01]  /*1170*/  ISETP.GT.U32.AND P3, PT, R2.reuse, R33, PT ;  /* 0x000000210200720c */ /* 0x040fe20003f64070 */
[----:B------:R-:W-:Y:S02]  /*1180*/  IMAD R37, R2, R10, R37 ;  /* 0x0000000a02257224 */ /* 0x000fe400078e0225 */
[----:B------:R-:W-:Y:S02]  /*1190*/  @!P6 IMAD.IADD R31, R31, 0x1, -R2 ;  /* 0x000000011f1fe824 */ /* 0x000fe400078e0a02 */
[----:B------:R-:W-:Y:S01]  /*11a0*/  IMAD.HI.U32 R10, R6, R41, RZ ;  /* 0x00000029060a7227 */ /* 0x000fe200078e00ff */
[----:B------:R-:W-:-:S03]  /*11b0*/  ISETP.GT.U32.AND P6, PT, R2, R37, PT ;  /* 0x000000250200720c */ /* 0x000fc60003fc4070 */
[----:B------:R-:W-:Y:S02]  /*11c0*/  IMAD.MOV R10, RZ, RZ, -R10 ;  /* 0x000000ffff0a7224 */ /* 0x000fe400078e0a0a */
[----:B------:R-:W-:Y:S01]  /*11d0*/  @!P4 IMAD.MOV R13, RZ, RZ, -R13 ;  /* 0x000000ffff0dc224 */ /* 0x000fe200078e0a0d */
[----:B------:R-:W-:Y:S01]  /*11e0*/  ISETP.GT.U32.AND P4, PT, R2, R27, PT ;  /* 0x0000001b0200720c */ /* 0x000fe20003f84070 */
[----:B------:R-:W-:Y:S01]  /*11f0*/  @!P3 IMAD.IADD R33, R33, 0x1, -R2 ;  /* 0x000000012121b824 */ /* 0x000fe200078e0a02 */
[----:B------:R-:W-:Y:S01]  /*1200*/  ISETP.GE.AND P3, PT, R12, RZ, PT ;  /* 0x000000ff0c00720c */ /* 0x000fe20003f66270 */
[----:B------:R-:W-:Y:S01]  /*1210*/  IMAD R41, R2, R10, R41 ;  /* 0x0000000a02297224 */ /* 0x000fe200078e0229 */
[----:B------:R-:W-:Y:S01]  /*1220*/  LOP3.LUT R12, R4, 0x20, RZ, 0xfc, !PT ;  /* 0x00000020040c7812 */ /* 0x000fe200078efcff */
[----:B------:R-:W-:-:S03]  /*1230*/  IMAD.HI.U32 R8, R6, R39, RZ ;  /* 0x0000002706087227 */ /* 0x000fc600078e00ff */
[----:B------:R-:W-:Y:S01]  /*1240*/  IABS R43, R12 ;  /* 0x0000000c002b7213 */ /* 0x000fe20000000000 */
[----:B------:R-:W-:Y:S01]  /*1250*/  @!P6 IMAD.IADD R37, R37, 0x1, -R2 ;  /* 0x000000012525e824 */ /* 0x000fe200078e0a02 */
[C---:B------:R-:W-:Y:S01]  /*1260*/  ISETP.GT.U32.AND P6, PT, R2.reuse, R33, PT ;  /* 0x000000210200720c */ /* 0x040fe20003fc4070 */
[----:B------:R-:W-:Y:S02]  /*1270*/  IMAD.MOV R8, RZ, RZ, -R8 ;  /* 0x000000ffff087224 */ /* 0x000fe400078e0a08 */
[----:B------:R-:W-:Y:S01]  /*1280*/  @!P4 IMAD.IADD R27, R27, 0x1, -R2 ;  /* 0x000000011b1bc824 */ /* 0x000fe200078e0a02 */
[C---:B------:R-:W-:Y:S01]  /*1290*/  ISETP.GT.U32.AND P4, PT, R2.reuse, R19, PT ;  /* 0x000000130200720c */ /* 0x040fe20003f84070 */
[----:B------:R-:W-:Y:S02]  /*12a0*/  IMAD R39, R2, R8, R39 ;  /* 0x0000000802277224 */ /* 0x000fe400078e0227 */
[----:B------:R-:W-:-:S04]  /*12b0*/  IMAD.HI.U32 R8, R6, R43, RZ ;  /* 0x0000002b06087227 */ /* 0x000fc800078e00ff */
[----:B------:R-:W-:Y:S02]  /*12c0*/  IMAD.MOV R8, RZ, RZ, -R8 ;  /* 0x000000ffff087224 */ /* 0x000fe400078e0a08 */
[--C-:B------:R-:W-:Y:S01]  /*12d0*/  @!P6 IMAD.IADD R33, R33, 0x1, -R2.reuse ;  /* 0x000000012121e824 */ /* 0x100fe200078e0a02 */
[C---:B------:R-:W-:Y:S01]  /*12e0*/  ISETP.GT.U32.AND P6, PT, R2.reuse, R41, PT ;  /* 0x000000290200720c */ /* 0x040fe20003fc4070 */
[----:B------:R-:W-:Y:S01]  /*12f0*/  @!P0 IMAD.MOV R15, RZ, RZ, -R15 ;  /* 0x000000ffff0f8224 */ /* 0x000fe200078e0a0f */
[C---:B------:R-:W-:Y:S01]  /*1300*/  ISETP.GT.U32.AND P0, PT, R2.reuse, R27, PT ;  /* 0x0000001b0200720c */ /* 0x040fe20003f04070 */
[----:B------:R-:W-:Y:S01]  /*1310*/  IMAD R43, R2, R8, R43 ;  /* 0x00000008022b7224 */ /* 0x000fe200078e022b */
[----:B------:R-:W-:Y:S01]  /*1320*/  LOP3.LUT R8, R4, 0x1c, RZ, 0xfc, !PT ;  /* 0x0000001c04087812 */ /* 0x000fe200078efcff */
[----:B------:R-:W-:Y:S01]  /*1330*/  @!P4 IMAD.IADD R19, R19, 0x1, -R2 ;  /* 0x000000011313c824 */ /* 0x000fe200078e0a02 */
[C---:B------:R-:W-:Y:S01]  /*1340*/  ISETP.GT.U32.AND P4, PT, R2.reuse, R35, PT ;  /* 0x000000230200720c */ /* 0x040fe20003f84070 */
[----:B------:R-:W-:Y:S01]  /*1350*/  @!P5 IMAD.MOV R17, RZ, RZ, -R17 ;  /* 0x000000ffff11d224 */ /* 0x000fe200078e0a11 */
[----:B------:R-:W-:Y:S01]  /*1360*/  IABS R47, R8 ;  /* 0x00000008002f7213 */ /* 0x000fe20000000000 */
[----:B------:R-:W-:Y:S01]  /*1370*/  @!P1 IMAD.MOV R19, RZ, RZ, -R19 ;  /* 0x000000ffff139224 */ /* 0x000fe200078e0a13 */
[----:B------:R-:W-:Y:S01]  /*1380*/  ISETP.GT.U32.AND P1, PT, R2, R37, PT ;  /* 0x000000250200720c */ /* 0x000fe20003f24070 */
[----:B------:R-:W-:-:S02]  /*1390*/  @!P3 IMAD.MOV R33, RZ, RZ, -R33 ;  /* 0x000000ffff21b224 */ /* 0x000fc400078e0a21 */
[--C-:B------:R-:W-:Y:S02]  /*13a0*/  @!P6 IMAD.IADD R41, R41, 0x1, -R2.reuse ;  /* 0x000000012929e824 */ /* 0x100fe400078e0a02 */
[--C-:B------:R-:W-:Y:S01]  /*13b0*/  @!P0 IMAD.IADD R27, R27, 0x1, -R2.reuse ;  /* 0x000000011b1b8824 */ /* 0x100fe200078e0a02 */
[----:B------:R-:W-:Y:S01]  /*13c0*/  ISETP.GE.AND P0, PT, R16, RZ, PT ;  /* 0x000000ff1000720c */ /* 0x000fe20003f06270 */
[----:B------:R-:W-:Y:S01]  /*13d0*/  IMAD R3, R3, UR8, RZ ;  /* 0x0000000803037c24 */ /* 0x000fe2000f8e02ff */
[----:B------:R-:W-:Y:S01]  /*13e0*/  ISETP.GT.U32.AND P6, PT, R2, R41, PT ;  /* 0x000000290200720c */ /* 0x000fe20003fc4070 */
[----:B------:R-:W-:Y:S01]  /*13f0*/  @!P2 IMAD.MOV R27, RZ, RZ, -R27 ;  /* 0x000000ffff1ba224 */ /* 0x000fe200078e0a1b */
[----:B------:R-:W-:Y:S01]  /*1400*/  LOP3.LUT R16, R4, 0x1e, RZ, 0xfc, !PT ;  /* 0x0000001e04107812 */ /* 0x000fe200078efcff */
[--C-:B------:R-:W-:Y:S01]  /*1410*/  @!P4 IMAD.IADD R35, R35, 0x1, -R2.reuse ;  /* 0x000000012323c824 */ /* 0x100fe200078e0a02 */
[----:B------:R-:W-:Y:S01]  /*1420*/  ISETP.GT.U32.AND P2, PT, R2, R39, PT ;  /* 0x000000270200720c */ /* 0x000fe20003f44070 */
[----:B------:R-:W-:Y:S01]  /*1430*/  @!P1 IMAD.IADD R37, R37, 0x1, -R2 ;  /* 0x0000000125259824 */ /* 0x000fe200078e0a02 */
[----:B------:R-:W-:-:S02]  /*1440*/  IABS R45, R16 ;  /* 0x00000010002d7213 */ /* 0x000fc40000000000 */
[----:B------:R-:W-:Y:S02]  /*1450*/  ISETP.GT.U32.AND P5, PT, R2, R35, PT ;  /* 0x000000230200720c */ /* 0x000fe40003fa4070 */
[----:B------:R-:W-:Y:S01]  /*1460*/  ISETP.GE.AND P4, PT, R18, RZ, PT ;  /* 0x000000ff1200720c */ /* 0x000fe20003f86270 */
[----:B------:R-:W-:Y:S01]  /*1470*/  IMAD.HI.U32 R10, R6, R45, RZ ;  /* 0x0000002d060a7227 */ /* 0x000fe200078e00ff */
[----:B------:R-:W-:Y:S02]  /*1480*/  LOP3.LUT R18, R4, 0x14, RZ, 0xfc, !PT ;  /* 0x0000001404127812 */ /* 0x000fe400078efcff */
[----:B------:R-:W-:Y:S01]  /*1490*/  ISETP.GE.AND P1, PT, R28, RZ, PT ;  /* 0x000000ff1c00720c */ /* 0x000fe20003f26270 */
[----:B------:R-:W-:Y:S01]  /*14a0*/  @!P6 IMAD.IADD R41, R41, 0x1, -R2 ;  /* 0x000000012929e824 */ /* 0x000fe200078e0a02 */
[----:B------:R-:W-:Y:S01]  /*14b0*/  ISETP.GT.U32.AND P6, PT, R2, R43, PT ;  /* 0x0000002b0200720c */ /* 0x000fe20003fc4070 */
[----:B------:R-:W-:Y:S01]  /*14c0*/  IMAD.MOV R10, RZ, RZ, -R10 ;  /* 0x000000ffff0a7224 */ /* 0x000fe200078e0a0a */
[----:B------:R-:W-:Y:S01]  /*14d0*/  IABS R57, R18 ;  /* 0x0000001200397213 */ /* 0x000fe20000000000 */
[----:B------:R-:W-:Y:S01]  /*14e0*/  @!P0 IMAD.MOV R31, RZ, RZ, -R31 ;  /* 0x000000ffff1f8224 */ /* 0x000fe200078e0a1f */
[----:B------:R-:W-:Y:S01]  /*14f0*/  ISETP.GE.AND P0, PT, R14, RZ, PT ;  /* 0x000000ff0e00720c */ /* 0x000fe20003f06270 */
[----:B------:R-:W-:Y:S01]  /*1500*/  IMAD R45, R2, R10, R45 ;  /* 0x0000000a022d7224 */ /* 0x000fe200078e022d */
[----:B------:R-:W-:Y:S01]  /*1510*/  LOP3.LUT R10, R4, 0x1a, RZ, 0xfc, !PT ;  /* 0x0000001a040a7812 */ /* 0x000fe200078efcff */
[--C-:B------:R-:W-:Y:S01]  /*1520*/  @!P2 IMAD.IADD R39, R39, 0x1, -R2.reuse ;  /* 0x000000012727a824 */ /* 0x100fe200078e0a02 */
[----:B------:R-:W-:Y:S01]  /*1530*/  ISETP.GE.AND P2, PT, R12, RZ, PT ;  /* 0x000000ff0c00720c */ /* 0x000fe20003f46270 */
[--C-:B------:R-:W-:Y:S01]  /*1540*/  @!P5 IMAD.IADD R35, R35, 0x1, -R2.reuse ;  /* 0x000000012323d824 */ /* 0x100fe200078e0a02 */
[----:B------:R-:W-:Y:S01]  /*1550*/  ISETP.GE.AND P5, PT, R26, RZ, PT ;  /* 0x000000ff1a00720c */ /* 0x000fe20003fa6270 */
[----:B------:R-:W-:Y:S01]  /*1560*/  @!P1 IMAD.MOV R41, RZ, RZ, -R41 ;  /* 0x000000ffff299224 */ /* 0x000fe200078e0a29 */
[----:B------:R-:W-:Y:S01]  /*1570*/  ISETP.GT.U32.AND P3, PT, R2, R39, PT ;  /* 0x000000270200720c */ /* 0x000fe20003f64070 */
[----:B------:R-:W-:Y:S01]  /*1580*/  @!P6 IMAD.IADD R43, R43, 0x1, -R2 ;  /* 0x000000012b2be824 */ /* 0x000fe200078e0a02 */
[----:B------:R-:W-:Y:S01]  /*1590*/  IABS R49, R10 ;  /* 0x0000000a00317213 */ /* 0x000fe20000000000 */
[----:B------:R-:W-:Y:S01]  /*15a0*/  @!P4 IMAD.MOV R35, RZ, RZ, -R35 ;  /* 0x000000ffff23c224 */ /* 0x000fe200078e0a23 */
[----:B------:R-:W-:Y:S01]  /*15b0*/  LOP3.LUT R12, R4, 0x18, RZ, 0xfc, !PT ;  /* 0x00000018040c7812 */ /* 0x000fe200078efcff */
[----:B------:R-:W-:Y:S01]  /*15c0*/  @!P0 IMAD.MOV R37, RZ, RZ, -R37 ;  /* 0x000000ffff258224 */ /* 0x000fe200078e0a25 */
[----:B------:R-:W-:-:S02]  /*15d0*/  ISETP.GT.U32.AND P6, PT, R2, R43, PT ;  /* 0x0000002b0200720c */ /* 0x000fc40003fc4070 */
[----:B------:R-:W-:Y:S01]  /*15e0*/  ISETP.GE.AND P0, PT, R8, RZ, PT ;  /* 0x000000ff0800720c */ /* 0x000fe20003f06270 */
[----:B------:R-:W-:Y:S01]  /*15f0*/  IMAD.HI.U32 R8, R6, R47, RZ ;  /* 0x0000002f06087227 */ /* 0x000fe200078e00ff */
[----:B------:R-:W-:Y:S02]  /*1600*/  IABS R51, R12 ;  /* 0x0000000c00337213 */ /* 0x000fe40000000000 */
[----:B------:R-:W-:Y:S01]  /*1610*/  ISETP.GE.AND P4, PT, R16, RZ, PT ;  /* 0x000000ff1000720c */ /* 0x000fe20003f86270 */
[----:B------:R-:W-:Y:S01]  /*1620*/  IMAD.MOV R8, RZ, RZ, -R8 ;  /* 0x000000ffff087224 */ /* 0x000fe200078e0a08 */
[----:B------:R-:W-:Y:S01]  /*1630*/  LOP3.LUT R14, R4, 0x16, RZ, 0xfc, !PT ;  /* 0x00000016040e7812 */ /* 0x000fe200078efcff */
[----:B------:R-:W-:Y:S01]  /*1640*/  @!P3 IMAD.IADD R39, R39, 0x1, -R2 ;  /* 0x000000012727b824 */ /* 0x000fe200078e0a02 */
[----:B------:R-:W-:Y:S01]  /*1650*/  ISETP.GE.AND P3, PT, R10, RZ, PT ;  /* 0x000000ff0a00720c */ /* 0x000fe20003f66270 */
[----:B------:R-:W-:Y:S01]  /*1660*/  IMAD.HI.U32 R10, R6, R49, RZ ;  /* 0x00000031060a7227 */ /* 0x000fe200078e00ff */
[----:B------:R-:W-:-:S02]  /*1670*/  IABS R53, R14 ;  /* 0x0000000e00357213 */ /* 0x000fc40000000000 */
[----:B------:R-:W-:Y:S01]  /*1680*/  ISETP.GE.AND P1, PT, R14, RZ, PT ;  /* 0x000000ff0e00720c */ /* 0x000fe20003f26270 */
[----:B------:R-:W-:Y:S01]  /*1690*/  @!P6 IMAD.IADD R43, R43, 0x1, -R2 ;  /* 0x000000012b2be824 */ /* 0x000fe200078e0a02 */
[C---:B------:R-:W-:Y:S01]  /*16a0*/  ISETP.GT.U32.AND P6, PT, R2.reuse, R45, PT ;  /* 0x0000002d0200720c */ /* 0x040fe20003fc4070 */
[----:B------:R-:W-:Y:S01]  /*16b0*/  IMAD R47, R2, R8, R47 ;  /* 0x00000008022f7224 */ /* 0x000fe200078e022f */
[----:B------:R-:W-:Y:S01]  /*16c0*/  LOP3.LUT R26, R4, 0x10, RZ, 0xfc, !PT ;  /* 0x00000010041a7812 */ /* 0x000fe200078efcff */
[----:B------:R-:W-:Y:S01]  /*16d0*/  @!P5 IMAD.MOV R39, RZ, RZ, -R39 ;  /* 0x000000ffff27d224 */ /* 0x000fe200078e0a27 */
[----:B------:R-:W-:Y:S01]  /*16e0*/  ISETP.GE.AND P5, PT, R12, RZ, PT ;  /* 0x000000ff0c00720c */ /* 0x000fe20003fa6270 */
[----:B------:R-:W-:Y:S01]  /*16f0*/  IMAD.MOV R10, RZ, RZ, -R10 ;  /* 0x000000ffff0a7224 */ /* 0x000fe200078e0a0a */
[----:B------:R-:W-:Y:S01]  /*1700*/  LOP3.LUT R28, R4, 0xe, RZ, 0xfc, !PT ;  /* 0x0000000e041c7812 */ /* 0x000fe200078efcff */
[----:B------:R-:W-:Y:S01]  /*1710*/  @!P2 IMAD.MOV R43, RZ, RZ, -R43 ;  /* 0x000000ffff2ba224 */ /* 0x000fe200078e0a2b */
[----:B------:R-:W-:Y:S01]  /*1720*/  ISETP.GT.U32.AND P2, PT, R2, R47, PT ;  /* 0x0000002f0200720c */ /* 0x000fe20003f44070 */
[----:B------:R-:W-:Y:S01]  /*1730*/  IMAD.HI.U32 R12, R6, R51, RZ ;  /* 0x00000033060c7227 */ /* 0x000fe200078e00ff */
[----:B------:R-:W-:-:S02]  /*1740*/  IABS R61, R26 ;  /* 0x0000001a003d7213 */ /* 0x000fc40000000000 */
[----:B------:R-:W-:Y:S01]  /*1750*/  IABS R63, R28 ;  /* 0x0000001c003f7213 */ /* 0x000fe20000000000 */
[----:B------:R-:W-:Y:S02]  /*1760*/  @!P6 IMAD.IADD R45, R45, 0x1, -R2 ;  /* 0x000000012d2de824 */ /* 0x000fe400078e0a02 */
[C---:B------:R-:W-:Y:S02]  /*1770*/  IMAD R49, R2.reuse, R10, R49 ;  /* 0x0000000a02317224 */ /* 0x040fe400078e0231 */
[----:B------:R-:W-:Y:S01]  /*1780*/  IMAD.MOV R12, RZ, RZ, -R12 ;  /* 0x000000ffff0c7224 */ /* 0x000fe200078e0a0c */
[----:B------:R-:W-:Y:S01]  /*1790*/  ISETP.GT.U32.AND P6, PT, R2, R45, PT ;  /* 0x0000002d0200720c */ /* 0x000fe20003fc4070 */
[----:B------:R-:W-:-:S04]  /*17a0*/  IMAD.HI.U32 R16, R6, R57, RZ ;  /* 0x0000003906107227 */ /* 0x000fc800078e00ff */
[C---:B------:R-:W-:Y:S02]  /*17b0*/  IMAD R51, R2.reuse, R12, R51 ;  /* 0x0000000c02337224 */ /* 0x040fe400078e0233 */
[----:B------:R-:W-:Y:S02]  /*17c0*/  @!P2 IMAD.IADD R47, R47, 0x1, -R2 ;  /* 0x000000012f2fa824 */ /* 0x000fe400078e0a02 */
[----:B------:R-:W-:Y:S01]  /*17d0*/  IMAD.MOV R16, RZ, RZ, -R16 ;  /* 0x000000ffff107224 */ /* 0x000fe200078e0a10 */
[----:B------:R-:W-:Y:S01]  /*17e0*/  ISETP.GT.U32.AND P2, PT, R2, R51, PT ;  /* 0x000000330200720c */ /* 0x000fe20003f44070 */
[----:B------:R-:W-:-:S04]  /*17f0*/  IMAD.HI.U32 R14, R6, R53, RZ ;  /* 0x00000035060e7227 */ /* 0x000fc800078e00ff */
[----:B------:R-:W-:Y:S01]  /*1800*/  @!P6 IMAD.IADD R45, R45, 0x1, -R2 ;  /* 0x000000012d2de824 */ /* 0x000fe200078e0a02 */
[C---:B------:R-:W-:Y:S01]  /*1810*/  ISETP.GT.U32.AND P6, PT, R2.reuse, R49, PT ;  /* 0x000000310200720c */ /* 0x040fe20003fc4070 */
[----:B------:R-:W-:Y:S01]  /*1820*/  IMAD R57, R2, R16, R57 ;  /* 0x0000001002397224 */ /* 0x000fe200078e0239 */
[----:B------:R-:W-:Y:S01]  /*1830*/  LOP3.LUT R16, R4, 0x12, RZ, 0xfc, !PT ;  /* 0x0000001204107812 */ /* 0x000fe200078efcff */
[----:B------:R-:W-:Y:S02]  /*1840*/  @!P4 IMAD.MOV R45, RZ, RZ, -R45 ;  /* 0x000000ffff2dc224 */ /* 0x000fe400078e0a2d */
[----:B------:R-:W-:Y:S01]  /*1850*/  IMAD.MOV R14, RZ, RZ, -R14 ;  /* 0x000000ffff0e7224 */ /* 0x000fe200078e0a0e */
[----:B------:R-:W-:Y:S01]  /*1860*/  IABS R59, R16 ;  /* 0x00000010003b7213 */ /* 0x000fe20000000000 */
[----:B------:R-:W-:Y:S02]  /*1870*/  @!P2 IMAD.IADD R51, R51, 0x1, -R2 ;  /* 0x000000013333a824 */ /* 0x000fe400078e0a02 */
[----:B------:R-:W-:-:S02]  /*1880*/  IMAD R53, R2, R14, R53 ;  /* 0x0000000e02357224 */ /* 0x000fc400078e0235 */
[----:B------:R-:W-:Y:S01]  /*1890*/  IMAD.HI.U32 R8, R6, R59, RZ ;  /* 0x0000003b06087227 */ /* 0x000fe200078e00ff */
[----:B------:R-:W-:-:S03]  /*18a0*/  ISETP.GT.U32.AND P2, PT, R2, R51, PT ;  /* 0x000000330200720c */ /* 0x000fc60003f44070 */
[----:B------:R-:W-:Y:S01]  /*18b0*/  @!P6 IMAD.IADD R49, R49, 0x1, -R2 ;  /* 0x000000013131e824 */ /* 0x000fe200078e0a02 */
[----:B------:R-:W-:Y:S01]  /*18c0*/  ISETP.GT.U32.AND P6, PT, R2, R47, PT ;  /* 0x0000002f0200720c */ /* 0x000fe20003fc4070 */
[----:B------:R-:W-:Y:S02]  /*18d0*/  IMAD.MOV R12, RZ, RZ, -R8 ;  /* 0x000000ffff0c7224 */ /* 0x000fe400078e0a08 */
[----:B------:R-:W-:Y:S01]  /*18e0*/  IMAD.HI.U32 R8, R6, R61, RZ ;  /* 0x0000003d06087227 */ /* 0x000fe200078e00ff */
[----:B------:R-:W-:-:S03]  /*18f0*/  ISETP.GT.U32.AND P4, PT, R2, R49, PT ;  /* 0x000000310200720c */ /* 0x000fc60003f84070 */
[----:B------:R-:W-:-:S04]  /*1900*/  IMAD.HI.U32 R10, R6, R63, RZ ;  /* 0x0000003f060a7227 */ /* 0x000fc800078e00ff */
[C---:B------:R-:W-:Y:S02]  /*1910*/  IMAD R59, R2.reuse, R12, R59 ;  /* 0x0000000c023b7224 */ /* 0x040fe400078e023b */
[----:B------:R-:W-:Y:S01]  /*1920*/  @!P6 IMAD.IADD R47, R47, 0x1, -R2 ;  /* 0x000000012f2fe824 */ /* 0x000fe200078e0a02 */
[C---:B------:R-:W-:Y:S01]  /*1930*/  ISETP.GT.U32.AND P6, PT, R2.reuse, R53, PT ;  /* 0x000000350200720c */ /* 0x040fe20003fc4070 */
[----:B------:R-:W-:Y:S02]  /*1940*/  IMAD.MOV R14, RZ, RZ, -R8 ;  /* 0x000000ffff0e7224 */ /* 0x000fe400078e0a08 */
[----:B------:R-:W-:Y:S01]  /*1950*/  @!P4 IMAD.IADD R49, R49, 0x1, -R2 ;  /* 0x000000013131c824 */ /* 0x000fe200078e0a02 */
[C---:B------:R-:W-:Y:S01]  /*1960*/  ISETP.GT.U32.AND P4, PT, R2.reuse, R57, PT ;  /* 0x000000390200720c */ /* 0x040fe20003f84070 */
[----:B------:R-:W-:Y:S02]  /*1970*/  IMAD.MOV R10, RZ, RZ, -R10 ;  /* 0x000000ffff0a7224 */ /* 0x000fe400078e0a0a */
[----:B------:R-:W-:Y:S01]  /*1980*/  IMAD R61, R2, R14, R61 ;  /* 0x0000000e023d7224 */ /* 0x000fe200078e023d */
[----:B------:R-:W-:Y:S01]  /*1990*/  LOP3.LUT R14, R4, 0x8, RZ, 0xfc, !PT ;  /* 0x00000008040e7812 */ /* 0x000fe200078efcff */
[----:B------:R-:W-:Y:S01]  /*19a0*/  @!P2 IMAD.IADD R51, R51, 0x1, -R2 ;  /* 0x000000013333a824 */ /* 0x000fe200078e0a02 */
[----:B------:R-:W-:Y:S01]  /*19b0*/  ISETP.GT.U32.AND P2, PT, R2, R59, PT ;  /* 0x0000003b0200720c */ /* 0x000fe20003f44070 */
[----:B------:R-:W-:Y:S01]  /*19c0*/  IMAD.HI.U32 R12, R6, R65, RZ ;  /* 0x00000041060c7227 */ /* 0x000fe200078e00ff */
[----:B------:R-:W-:-:S03]  /*19d0*/  IABS R69, R14 ;  /* 0x0000000e00457213 */ /* 0x000fc60000000000 */
[C---:B------:R-:W-:Y:S02]  /*19e0*/  IMAD R63, R2.reuse, R10, R63 ;  /* 0x0000000a023f7224 */ /* 0x040fe400078e023f */
[----:B------:R-:W-:Y:S01]  /*19f0*/  @!P6 IMAD.IADD R53, R53, 0x1, -R2 ;  /* 0x000000013535e824 */ /* 0x000fe200078e0a02 */
[----:B------:R-:W-:Y:S01]  /*1a00*/  ISETP.GT.U32.AND P6, PT, R2, R61, PT ;  /* 0x0000003d0200720c */ /* 0x000fe20003fc4070 */
[----:B------:R-:W-:-:S04]  /*1a10*/  IMAD.HI.U32 R8, R6, R67, RZ ;  /* 0x0000004306087227 */ /* 0x000fc800078e00ff */
[----:B------:R-:W-:Y:S02]  /*1a20*/  IMAD.MOV R12, RZ, RZ, -R12 ;  /* 0x000000ffff0c7224 */ /* 0x000fe400078e0a0c */
[----:B------:R-:W-:Y:S01]  /*1a30*/  @!P4 IMAD.IADD R57, R57, 0x1, -R2 ;  /* 0x000000013939c824 */ /* 0x000fe200078e0a02 */
[C---:B------:R-:W-:Y:S01]  /*1a40*/  ISETP.GT.U32.AND P4, PT, R2.reuse, R63, PT ;  /* 0x0000003f0200720c */ /* 0x040fe20003f84070 */
[----:B------:R-:W-:Y:S02]  /*1a50*/  IMAD.MOV R8, RZ, RZ, -R8 ;  /* 0x000000ffff087224 */ /* 0x000fe400078e0a08 */
[C---:B------:R-:W-:Y:S02]  /*1a60*/  IMAD R65, R2.reuse, R12, R65 ;  /* 0x0000000c02417224 */ /* 0x040fe400078e0241 */
[C---:B------:R-:W-:Y:S02]  /*1a70*/  IMAD R67, R2.reuse, R8, R67 ;  /* 0x0000000802437224 */ /* 0x040fe400078e0243 */
[----:B------:R-:W-:Y:S01]  /*1a80*/  @!P2 IMAD.IADD R59, R59, 0x1, -R2 ;  /* 0x000000013b3ba824 */ /* 0x000fe200078e0a02 */
[----:B------:R-:W-:Y:S01]  /*1a90*/  ISETP.GT.U32.AND P2, PT, R2, R65, PT ;  /* 0x000000410200720c */ /* 0x000fe20003f44070 */
[----:B------:R-:W-:-:S04]  /*1aa0*/  IMAD.HI.U32 R8, R6, R69, RZ ;  /* 0x0000004506087227 */ /* 0x000fc800078e00ff */
[----:B------:R-:W-:Y:S01]  /*1ab0*/  @!P6 IMAD.IADD R61, R61, 0x1, -R2 ;  /* 0x000000013d3de824 */ /* 0x000fe200078e0a02 */
[C---:B------:R-:W-:Y:S01]  /*1ac0*/  ISETP.GT.U32.AND P6, PT, R2.reuse, R57, PT ;  /* 0x000000390200720c */ /* 0x040fe20003fc4070 */
[----:B------:R-:W-:Y:S02]  /*1ad0*/  IMAD.MOV R8, RZ, RZ, -R8 ;  /* 0x000000ffff087224 */ /* 0x000fe400078e0a08 */
[----:B------:R-:W-:Y:S01]  /*1ae0*/  @!P0 IMAD.MOV R47, RZ, RZ, -R47 ;  /* 0x000000ffff2f8224 */ /* 0x000fe200078e0a2f */
[C---:B------:R-:W-:Y:S01]  /*1af0*/  ISETP.GT.U32.AND P0, PT, R2.reuse, R53, PT ;  /* 0x000000350200720c */ /* 0x040fe20003f04070 */
[----:B------:R-:W-:Y:S01]  /*1b00*/  @!P3 IMAD.MOV R49, RZ, RZ, -R49 ;  /* 0x000000ffff31b224 */ /* 0x000fe200078e0a31 */
[C---:B------:R-:W-:Y:S01]  /*1b10*/  ISETP.GT.U32.AND P3, PT, R2.reuse, R59, PT ;  /* 0x0000003b0200720c */ /* 0x040fe20003f64070 */
[----:B------:R-:W-:Y:S01]  /*1b20*/  @!P4 IMAD.IADD R63, R63, 0x1, -R2 ;  /* 0x000000013f3fc824 */ /* 0x000fe200078e0a02 */
[C---:B------:R-:W-:Y:S01]  /*1b30*/  ISETP.GT.U32.AND P4, PT, R2.reuse, R61, PT ;  /* 0x0000003d0200720c */ /* 0x040fe20003f84070 */
[----:B------:R-:W-:-:S02]  /*1b40*/  IMAD R69, R2, R8, R69 ;  /* 0x0000000802457224 */ /* 0x000fc400078e0245 */
[----:B------:R-:W-:-:S04]  /*1b50*/  IMAD.HI.U32 R10, R6, R71, RZ ;  /* 0x00000047060a7227 */ /* 0x000fc800078e00ff */
[----:B------:R-:W-:-:S04]  /*1b60*/  IMAD.HI.U32 R8, R6, R77, RZ ;  /* 0x0000004d06087227 */ /* 0x000fc800078e00ff */
[----:B------:R-:W-:Y:S02]  /*1b70*/  IMAD.MOV R10, RZ, RZ, -R10 ;  /* 0x000000ffff0a7224 */ /* 0x000fe400078e0a0a */
[----:B------:R-:W-:Y:S02]  /*1b80*/  IMAD.MOV R8, RZ, RZ, -R8 ;  /* 0x000000ffff087224 */ /* 0x000fe400078e0a08 */
[----:B------:R-:W-:Y:S01]  /*1b90*/  @!P2 IMAD.IADD R65, R65, 0x1, -R2 ;  /* 0x000000014141a824 */ /* 0x000fe200078e0a02 */
[----:B------:R-:W-:Y:S01]  /*1ba0*/  ISETP.GT.U32.AND P2, PT, R2, R63, PT ;  /* 0x0000003f0200720c */ /* 0x000fe20003f44070 */
[----:B------:R-:W-:-:S04]  /*1bb0*/  IMAD.HI.U32 R12, R6, R73, RZ ;  /* 0x00000049060c7227 */ /* 0x000fc800078e00ff */
[C---:B------:R-:W-:Y:S02]  /*1bc0*/  IMAD R71, R2.reuse, R10, R71 ;  /* 0x0000000a02477224 */ /* 0x040fe400078e0247 */
[C---:B------:R-:W-:Y:S02]  /*1bd0*/  IMAD R77, R2.reuse, R8, R77 ;  /* 0x00000008024d7224 */ /* 0x040fe400078e024d */
[----:B------:R-:W-:Y:S02]  /*1be0*/  IMAD.MOV R12, RZ, RZ, -R12 ;  /* 0x000000ffff0c7224 */ /* 0x000fe400078e0a0c */
[----:B------:R-:W-:Y:S01]  /*1bf0*/  @!P5 IMAD.MOV R51, RZ, RZ, -R51 ;  /* 0x000000ffff33d224 */ /* 0x000fe200078e0a33 */
[C---:B------:R-:W-:Y:S01]  /*1c00*/  ISETP.GT.U32.AND P5, PT, R2.reuse, R65, PT ;  /* 0x000000410200720c */ /* 0x040fe20003fa4070 */
[--C-:B------:R-:W-:Y:S01]  /*1c10*/  @!P0 IMAD.IADD R53, R53, 0x1, -R2.reuse ;  /* 0x0000000135358824 */ /* 0x100fe200078e0a02 */
[C---:B------:R-:W-:Y:S01]  /*1c20*/  ISETP.GT.U32.AND P0, PT, R2.reuse, R67, PT ;  /* 0x000000430200720c */ /* 0x040fe20003f04070 */
[--C-:B------:R-:W-:Y:S01]  /*1c30*/  @!P3 IMAD.IADD R59, R59, 0x1, -R2.reuse ;  /* 0x000000013b3bb824 */ /* 0x100fe200078e0a02 */
[C---:B------:R-:W-:Y:S01]  /*1c40*/  ISETP.GT.U32.AND P3, PT, R2.reuse, R71, PT ;  /* 0x000000470200720c */ /* 0x040fe20003f64070 */
[----:B------:R-:W-:Y:S01]  /*1c50*/  @!P4 IMAD.IADD R61, R61, 0x1, -R2 ;  /* 0x000000013d3dc824 */ /* 0x000fe200078e0a02 */
[C---:B------:R-:W-:Y:S01]  /*1c60*/  ISETP.GT.U32.AND P4, PT, R2.reuse, R77, PT ;  /* 0x0000004d0200720c */ /* 0x040fe20003f84070 */
[----:B------:R-:W-:-:S02]  /*1c70*/  IMAD R73, R2, R12, R73 ;  /* 0x0000000c02497224 */ /* 0x000fc400078e0249 */
[----:B------:R-:W-:-:S04]  /*1c80*/  IMAD.HI.U32 R6, R6, R75, RZ ;  /* 0x0000004b06067227 */ /* 0x000fc800078e00ff */
[----:B------:R-:W-:Y:S02]  /*1c90*/  IMAD.MOV R6, RZ, RZ, -R6 ;  /* 0x000000ffff067224 */ /* 0x000fe400078e0a06 */
[--C-:B------:R-:W-:Y:S01]  /*1ca0*/  @!P2 IMAD.IADD R63, R63, 0x1, -R2.reuse ;  /* 0x000000013f3fa824 */ /* 0x100fe200078e0a02 */
[C---:B------:R-:W-:Y:S01]  /*1cb0*/  ISETP.GT.U32.AND P2, PT, R2.reuse, R73, PT ;  /* 0x000000490200720c */ /* 0x040fe20003f44070 */
[--C-:B------:R-:W-:Y:S01]  /*1cc0*/  @!P6 IMAD.IADD R57, R57, 0x1, -R2.reuse ;  /* 0x000000013939e824 */ /* 0x100fe200078e0a02 */
[C---:B------:R-:W-:Y:S01]  /*1cd0*/  ISETP.GT.U32.AND P6, PT, R2.reuse, R69, PT ;  /* 0x000000450200720c */ /* 0x040fe20003fc4070 */
[----:B------:R-:W-:Y:S02]  /*1ce0*/  IMAD R75, R2, R6, R75 ;  /* 0x00000006024b7224 */ /* 0x000fe400078e024b */
[--C-:B------:R-:W-:Y:S01]  /*1cf0*/  @!P5 IMAD.IADD R65, R65, 0x1, -R2.reuse ;  /* 0x000000014141d824 */ /* 0x100fe200078e0a02 */
[----:B------:R-:W-:Y:S01]  /*1d00*/  ISETP.GE.AND P5, PT, R18, RZ, PT ;  /* 0x000000ff1200720c */ /* 0x000fe20003fa6270 */
[--C-:B------:R-:W-:Y:S01]  /*1d10*/  @!P0 IMAD.IADD R67, R67, 0x1, -R2.reuse ;  /* 0x0000000143438824 */ /* 0x100fe200078e0a02 */
[----:B------:R-:W-:Y:S01]  /*1d20*/  ISETP.GE.AND P0, PT, R16, RZ, PT ;  /* 0x000000ff1000720c */ /* 0x000fe20003f06270 */
[--C-:B------:R-:W-:Y:S01]  /*1d30*/  @!P3 IMAD.IADD R71, R71, 0x1, -R2.reuse ;  /* 0x000000014747b824 */ /* 0x100fe200078e0a02 */
[----:B------:R-:W-:Y:S01]  /*1d40*/  ISETP.GT.U32.AND P3, PT, R2, R75, PT ;  /* 0x0000004b0200720c */ /* 0x000fe20003f64070 */
[--C-:B------:R-:W-:Y:S01]  /*1d50*/  @!P4 IMAD.IADD R77, R77, 0x1, -R2.reuse ;  /* 0x000000014d4dc824 */ /* 0x100fe200078e0a02 */
[----:B------:R-:W-:Y:S01]  /*1d60*/  ISETP.GE.AND P4, PT, R28, RZ, PT ;  /* 0x000000ff1c00720c */ /* 0x000fe20003f86270 */
[--C-:B------:R-:W-:Y:S01]  /*1d70*/  @!P2 IMAD.IADD R73, R73, 0x1, -R2.reuse ;  /* 0x000000014949a824 */ /* 0x100fe200078e0a02 */
[----:B------:R-:W-:Y:S01]  /*1d80*/  ISETP.GE.AND P2, PT, R30, RZ, PT ;  /* 0x000000ff1e00720c */ /* 0x000fe20003f46270 */
[--C-:B------:R-:W-:Y:S01]  /*1d90*/  @!P6 IMAD.IADD R69, R69, 0x1, -R2.reuse ;  /* 0x000000014545e824 */ /* 0x100fe200078e0a02 */
[----:B------:R-:W-:Y:S01]  /*1da0*/  ISETP.GE.AND P6, PT, R26, RZ, PT ;  /* 0x000000ff1a00720c */ /* 0x000fe20003fc6270 */
[----:B------:R-:W-:Y:S01]  /*1db0*/  @!P1 IMAD.MOV R53, RZ, RZ, -R53 ;  /* 0x000000ffff359224 */ /* 0x000fe200078e0a35 */
[C---:B------:R-:W-:Y:S01]  /*1dc0*/  ISETP.GT.U32.AND P1, PT, R2.reuse, R67, PT ;  /* 0x000000430200720c */ /* 0x040fe20003f24070 */
[----:B------:R-:W-:Y:S01]  /*1dd0*/  @!P5 IMAD.MOV R57, RZ, RZ, -R57 ;  /* 0x000000ffff39d224 */ /* 0x000fe200078e0a39 */
[C---:B------:R-:W-:Y:S01]  /*1de0*/  ISETP.GT.U32.AND P5, PT, R2.reuse, R77, PT ;  /* 0x0000004d0200720c */ /* 0x040fe20003fa4070 */
[----:B------:R-:W-:Y:S01]  /*1df0*/  @!P0 IMAD.MOV R59, RZ, RZ, -R59 ;  /* 0x000000ffff3b8224 */ /* 0x000fe200078e0a3b */
[C---:B------:R-:W-:Y:S01]  /*1e00*/  ISETP.GT.U32.AND P0, PT, R2.reuse, R71, PT ;  /* 0x000000470200720c */ /* 0x040fe20003f04070 */
[--C-:B------:R-:W-:Y:S01]  /*1e10*/  @!P3 IMAD.IADD R75, R75, 0x1, -R2.reuse ;  /* 0x000000014b4bb824 */ /* 0x100fe200078e0a02 */
[C---:B------:R-:W-:Y:S01]  /*1e20*/  ISETP.GT.U32.AND P3, PT, R2.reuse, R69, PT ;  /* 0x000000450200720c */ /* 0x040fe20003f64070 */
[----:B------:R-:W-:Y:S01]  /*1e30*/  @!P4 IMAD.MOV R63, RZ, RZ, -R63 ;  /* 0x000000ffff3fc224 */ /* 0x000fe200078e0a3f */
[C---:B------:R-:W-:Y:S01]  /*1e40*/  ISETP.GT.U32.AND P4, PT, R2.reuse, R73, PT ;  /* 0x000000490200720c */ /* 0x040fe20003f84070 */
[----:B------:R-:W-:Y:S01]  /*1e50*/  @!P2 IMAD.MOV R65, RZ, RZ, -R65 ;  /* 0x000000ffff41a224 */ /* 0x000fe200078e0a41 */
[----:B------:R-:W-:Y:S01]  /*1e60*/  ISETP.GT.U32.AND P2, PT, R2, R75, PT ;  /* 0x0000004b0200720c */ /* 0x000fe20003f44070 */
[----:B------:R-:W-:Y:S01]  /*1e70*/  @!P6 IMAD.MOV R61, RZ, RZ, -R61 ;  /* 0x000000ffff3de224 */ /* 0x000fe200078e0a3d */
[----:B------:R-:W-:Y:S01]  /*1e80*/  ISETP.GE.AND P6, PT, R4, RZ, PT ;  /* 0x000000ff0400720c */ /* 0x000fe20003fc6270 */
[--C-:B------:R-:W-:Y:S01]  /*1e90*/  @!P1 IMAD.IADD R67, R67, 0x1, -R2.reuse ;  /* 0x0000000143439824 */ /* 0x100fe200078e0a02 */
        /* <DEDUP_REMOVED lines=9> */
[----:B------:R-:W-:Y:S01]  /*1f30*/  @!P2 IMAD.IADD R75, R75, 0x1, -R2 ;  /* 0x000000014b4ba824 */ /* 0x000fe200078e0a02 */
[----:B------:R-:W-:Y:S01]  /*1f40*/  ISETP.NE.AND P2, PT, R55, RZ, PT ;  /* 0x000000ff3700720c */ /* 0x000fe20003f45270 */
[----:B------:R-:W-:Y:S01]  /*1f50*/  @!P6 IMAD.MOV R77, RZ, RZ, -R77 ;  /* 0x000000ffff4de224 */ /* 0x000fe200078e0a4d */
[----:B------:R-:W-:Y:S01]  /*1f60*/  LOP3.LUT R2, RZ, R55, RZ, 0x33, !PT ;  /* 0x00000037ff027212 */ /* 0x000fe200078e33ff */
[----:B------:R-:W-:Y:S01]  /*1f70*/  @!P1 IMAD.MOV R67, RZ, RZ, -R67 ;  /* 0x000000ffff439224 */ /* 0x000fe200078e0a43 */
[----:B------:R-:W-:Y:S01]  /*1f80*/  LOP3.LUT R30, R0, 0x7, RZ, 0xc0, !PT ;  /* 0x00000007001e7812 */ /* 0x000fe200078ec0ff */
[----:B------:R-:W-:Y:S01]  /*1f90*/  @!P5 IMAD.MOV R73, RZ, RZ, -R73 ;  /* 0x000000ffff49d224 */ /* 0x000fe200078e0a49 */
[C---:B------:R-:W-:Y:S01]  /*1fa0*/  SEL R11, R2.reuse, R11, !P2 ;  /* 0x0000000b020b7207 */ /* 0x040fe20005000000 */
[----:B------:R-:W-:Y:S01]  /*1fb0*/  @!P0 IMAD.MOV R71, RZ, RZ, -R71 ;  /* 0x000000ffff478224 */ /* 0x000fe200078e0a47 */
[C---:B------:R-:W-:Y:S01]  /*1fc0*/  SEL R13, R2.reuse, R13, !P2 ;  /* 0x0000000d020d7207 */ /* 0x040fe20005000000 */
[----:B------:R-:W-:Y:S01]  /*1fd0*/  @!P3 IMAD.MOV R69, RZ, RZ, -R69 ;  /* 0x000000ffff45b224 */ /* 0x000fe200078e0a45 */
[C---:B------:R-:W-:Y:S01]  /*1fe0*/  SEL R33, R2.reuse, R33, !P2 ;  /* 0x0000002102217207 */ /* 0x040fe20005000000 */
[----:B------:R-:W-:Y:S01]  /*1ff0*/  @!P4 IMAD.MOV R75, RZ, RZ, -R75 ;  /* 0x000000ffff4bc224 */ /* 0x000fe200078e0a4b */
[C---:B------:R-:W-:Y:S01]  /*2000*/  SEL R43, R2.reuse, R43, !P2 ;  /* 0x0000002b022b7207 */ /* 0x040fe20005000000 */
[----:B------:R-:W-:Y:S01]  /*2010*/  IMAD R11, R11, UR5, RZ ;  /* 0x000000050b0b7c24 */ /* 0x000fe2000f8e02ff */
[C---:B------:R-:W-:Y:S01]  /*2020*/  SEL R5, R2.reuse, R5, !P2 ;  /* 0x0000000502057207 */ /* 0x040fe20005000000 */
[----:B------:R-:W-:Y:S01]  /*2030*/  IMAD R13, R13, UR5, RZ ;  /* 0x000000050d0d7c24 */ /* 0x000fe2000f8e02ff */
[C---:B------:R-:W-:Y:S01]  /*2040*/  SEL R7, R2.reuse, R7, !P2 ;  /* 0x0000000702077207 */ /* 0x040fe20005000000 */
[----:B------:R-:W-:Y:S01]  /*2050*/  IMAD R44, R33, UR5, RZ ;  /* 0x00000005212c7c24 */ /* 0x000fe2000f8e02ff */
[C---:B------:R-:W-:Y:S01]  /*2060*/  SEL R9, R2.reuse, R9, !P2 ;  /* 0x0000000902097207 */ /* 0x040fe20005000000 */
[----:B------:R-:W-:Y:S01]  /*2070*/  IMAD R54, R43, UR5, RZ ;  /* 0x000000052b367c24 */ /* 0x000fe2000f8e02ff */
[----:B------:R-:W-:Y:S01]  /*2080*/  SEL R15, R2, R15, !P2 ;  /* 0x0000000f020f7207 */ /* 0x000fe20005000000 */
[----:B------:R-:W-:Y:S01]  /*2090*/  IMAD.SHL.U32 R26, R0, 0x20, RZ ;  /* 0x00000020001a7824 */ /* 0x000fe200078e00ff */
        /* <DEDUP_REMOVED lines=47> */
[----:B------:R-:W-:Y:S01]  /*2390*/  IMAD R82, R73, UR5, RZ ;  /* 0x0000000549527c24 */ /* 0x000fe2000f8e02ff */
[----:B------:R-:W-:Y:S01]  /*23a0*/  SHF.R.S32.HI R43, RZ, 0x1f, R11 ;  /* 0x0000001fff2b7819 */ /* 0x000fe2000001140b */
[----:B------:R-:W-:Y:S01]  /*23b0*/  IMAD R70, R61, UR5, RZ ;  /* 0x000000053d467c24 */ /* 0x000fe2000f8e02ff */
[----:B------:R-:W-:Y:S01]  /*23c0*/  IADD3 R33, P2, R11, UR12, RZ ;  /* 0x0000000c0b217c10 */ /* 0x000fe2000ff5e0ff */
[----:B------:R-:W-:Y:S01]  /*23d0*/  IMAD R2, R2, UR5, RZ ;  /* 0x0000000502027c24 */ /* 0x000fe2000f8e02ff */
[----:B------:R-:W-:Y:S01]  /*23e0*/  SHF.R.S32.HI R45, RZ, 0x1f, R13 ;  /* 0x0000001fff2d7819 */ /* 0x000fe2000001140d */
[----:B------:R-:W-:Y:S01]  /*23f0*/  IMAD R76, R67, UR5, RZ ;  /* 0x00000005434c7c24 */ /* 0x000fe2000f8e02ff */
[----:B------:R-:W-:Y:S01]  /*2400*/  IADD3 R34, P1, R13, UR12, RZ ;  /* 0x0000000c0d227c10 */ /* 0x000fe2000ff3e0ff */
[----:B------:R-:W-:Y:S01]  /*2410*/  IMAD R78, R69, UR5, RZ ;  /* 0x00000005454e7c24 */ /* 0x000fe2000f8e02ff */
[----:B------:R-:W-:Y:S01]  /*2420*/  SHF.R.S32.HI R57, RZ, 0x1f, R44 ;  /* 0x0000001fff397819 */ /* 0x000fe2000001142c */
[----:B------:R-:W-:Y:S01]  /*2430*/  IMAD R84, R75, UR5, RZ ;  /* 0x000000054b547c24 */ /* 0x000fe2000f8e02ff */
[----:B------:R-:W-:Y:S01]  /*2440*/  IADD3.X R43, R43, UR13, RZ, P2, !PT ;  /* 0x0000000d2b2b7c10 */ /* 0x000fe200097fe4ff */
[----:B------:R-:W-:Y:S01]  /*2450*/  ULDC UR5, c[0x0][0x23c] ;  /* 0x00008f0000057ab9 */ /* 0x000fe20000000800 */
[----:B------:R-:W-:Y:S01]  /*2460*/  IADD3 R44, P2, R44, UR12, RZ ;  /* 0x0000000c2c2c7c10 */ /* 0x000fe2000ff5e0ff */
[----:B------:R-:W-:Y:S01]  /*2470*/  IMAD R103, R155, UR5, RZ ;  /* 0x000000059b677c24 */ /* 0x000fe2000f8e02ff */
[----:B------:R-:W-:Y:S01]  /*2480*/  SHF.R.S32.HI R59, RZ, 0x1f, R46 ;  /* 0x0000001fff3b7819 */ /* 0x000fe2000001142e */
[----:B------:R-:W-:Y:S01]  /*2490*/  USHF.L.U32 UR8, UR5, 0x7, URZ ;  /* 0x0000000705087899 */ /* 0x000fe2000800063f */
[----:B------:R-:W-:-:S02]  /*24a0*/  IADD3.X R45, R45, UR13, RZ, P1, !PT ;  /* 0x0000000d2d2d7c10 */ /* 0x000fc40008ffe4ff */
[----:B------:R-:W-:Y:S01]  /*24b0*/  IADD3 R46, P1, R46, UR12, RZ ;  /* 0x0000000c2e2e7c10 */ /* 0x000fe2000ff3e0ff */
[----:B------:R-:W-:Y:S01]  /*24c0*/  USHF.R.S32.HI UR9, URZ, 0x1f, UR8 ;  /* 0x0000001f3f097899 */ /* 0x000fe20008011408 */
[----:B------:R-:W-:Y:S01]  /*24d0*/  SHF.R.S32.HI R71, RZ, 0x1f, R58 ;  /* 0x0000001fff477819 */ /* 0x000fe2000001143a */
[----:B------:R-:W-:Y:S01]  /*24e0*/  ULDC UR5, c[0x0][0x230] ;  /* 0x00008c0000057ab9 */ /* 0x000fe20000000800 */
[----:B------:R-:W-:Y:S02]  /*24f0*/  IADD3.X R57, R57, UR13, RZ, P2, !PT ;  /* 0x0000000d39397c10 */ /* 0x000fe400097fe4ff */
[----:B------:R-:W-:Y:S02]  /*2500*/  IADD3 R58, P2, R58, UR12, RZ ;  /* 0x0000000c3a3a7c10 */ /* 0x000fe4000ff5e0ff */
[----:B------:R-:W-:Y:S02]  /*2510*/  LOP3.LUT R81, R26, 0x1c00, RZ, 0xc0, !PT ;  /* 0x00001c001a517812 */ /* 0x000fe400078ec0ff */
[----:B------:R-:W-:-:S02]  /*2520*/  SHF.R.S32.HI R37, RZ, 0x1f, R5 ;  /* 0x0000001fff257819 */ /* 0x000fc40000011405 */
[----:B------:R-:W-:Y:S01]  /*2530*/  IADD3 R27, P5, R5, UR12, RZ ;  /* 0x0000000c051b7c10 */ /* 0x000fe2000ffbe0ff */
[----:B------:R-:W-:Y:S01]  /*2540*/  IMAD R81, R30, 0x10, R81 ;  /* 0x000000101e517824 */ /* 0x000fe200078e0251 */
[----:B------:R-:W-:Y:S02]  /*2550*/  SHF.R.S32.HI R39, RZ, 0x1f, R7 ;  /* 0x0000001fff277819 */ /* 0x000fe40000011407 */
[----:B------:R-:W-:Y:S02]  /*2560*/  CS2R R4, SRZ ;  /* 0x0000000000047805 */ /* 0x000fe4000001ff00 */
[----:B------:R-:W-:Y:S02]  /*2570*/  IADD3 R31, P4, R7, UR12, RZ ;  /* 0x0000000c071f7c10 */ /* 0x000fe4000ff9e0ff */
[----:B------:R-:W-:Y:S02]  /*2580*/  SHF.R.S32.HI R41, RZ, 0x1f, R9 ;  /* 0x0000001fff297819 */ /* 0x000fe40000011409 */
[----:B------:R-:W-:-:S02]  /*2590*/  IADD3 R32, P3, R9, UR12, RZ ;  /* 0x0000000c09207c10 */ /* 0x000fc4000ff7e0ff */
[----:B------:R-:W-:Y:S02]  /*25a0*/  SHF.R.S32.HI R73, RZ, 0x1f, R60 ;  /* 0x0000001fff497819 */ /* 0x000fe4000001143c */
[----:B------:R-:W-:Y:S02]  /*25b0*/  IADD3.X R59, R59, UR13, RZ, P1, !PT ;  /* 0x0000000d3b3b7c10 */ /* 0x000fe40008ffe4ff */
[----:B------:R-:W-:Y:S02]  /*25c0*/  IADD3 R60, P1, R60, UR12, RZ ;  /* 0x0000000c3c3c7c10 */ /* 0x000fe4000ff3e0ff */
[----:B------:R-:W-:Y:S02]  /*25d0*/  SHF.R.S32.HI R85, RZ, 0x1f, R72 ;  /* 0x0000001fff557819 */ /* 0x000fe40000011448 */
[----:B------:R-:W-:Y:S02]  /*25e0*/  IADD3.X R71, R71, UR13, RZ, P2, !PT ;  /* 0x0000000d47477c10 */ /* 0x000fe400097fe4ff */
[----:B------:R-:W-:-:S02]  /*25f0*/  IADD3 R72, P2, R72, UR12, RZ ;  /* 0x0000000c48487c10 */ /* 0x000fc4000ff5e0ff */
[----:B------:R-:W-:Y:S02]  /*2600*/  IADD3.X R37, R37, UR13, RZ, P5, !PT ;  /* 0x0000000d25257c10 */ /* 0x000fe4000affe4ff */
[----:B------:R-:W-:Y:S02]  /*2610*/  SHF.R.S32.HI R53, RZ, 0x1f, R40 ;  /* 0x0000001fff357819 */ /* 0x000fe40000011428 */
[----:B------:R-:W-:Y:S02]  /*2620*/  IADD3.X R39, R39, UR13, RZ, P4, !PT ;  /* 0x0000000d27277c10 */ /* 0x000fe4000a7fe4ff */
[----:B------:R-:W-:Y:S02]  /*2630*/  SHF.R.S32.HI R55, RZ, 0x1f, R42 ;  /* 0x0000001fff377819 */ /* 0x000fe4000001142a */
[----:B------:R-:W-:Y:S02]  /*2640*/  IADD3.X R41, R41, UR13, RZ, P3, !PT ;  /* 0x0000000d29297c10 */ /* 0x000fe40009ffe4ff */
[----:B------:R-:W-:-:S02]  /*2650*/  SHF.R.S32.HI R28, RZ, 0x1, R0 ;  /* 0x00000001ff1c7819 */ /* 0x000fc40000011400 */
[----:B------:R-:W-:Y:S02]  /*2660*/  SHF.R.S32.HI R47, RZ, 0x1f, R15 ;  /* 0x0000001fff2f7819 */ /* 0x000fe4000001140f */
[----:B------:R-:W-:Y:S02]  /*2670*/  IADD3 R35, P0, R15, UR12, RZ ;  /* 0x0000000c0f237c10 */ /* 0x000fe4000ff1e0ff */
[----:B------:R-:W-:Y:S02]  /*2680*/  SHF.R.S32.HI R49, RZ, 0x1f, R17 ;  /* 0x0000001fff317819 */ /* 0x000fe40000011411 */
[----:B------:R-:W-:Y:S02]  /*2690*/  IADD3 R36, P6, R17, UR12, RZ ;  /* 0x0000000c11247c10 */ /* 0x000fe4000ffde0ff */
[----:B------:R-:W-:Y:S02]  /*26a0*/  SHF.R.S32.HI R51, RZ, 0x1f, R19 ;  /* 0x0000001fff337819 */ /* 0x000fe40000011413 */
[----:B------:R-:W-:-:S02]  /*26b0*/  IADD3 R38, P5, R19, UR12, RZ ;  /* 0x0000000c13267c10 */ /* 0x000fc4000ffbe0ff */
[----:B------:R-:W-:Y:S02]  /*26c0*/  IADD3 R40, P4, R40, UR12, RZ ;  /* 0x0000000c28287c10 */ /* 0x000fe4000ff9e0ff */
[----:B------:R-:W-:Y:S02]  /*26d0*/  IADD3 R42, P3, R42, UR12, RZ ;  /* 0x0000000c2a2a7c10 */ /* 0x000fe4000ff7e0ff */
[----:B------:R-:W-:Y:S02]  /*26e0*/  SHF.R.S32.HI R87, RZ, 0x1f, R74 ;  /* 0x0000001fff577819 */ /* 0x000fe4000001144a */
[----:B------:R-:W-:Y:S02]  /*26f0*/  IADD3.X R73, R73, UR13, RZ, P1, !PT ;  /* 0x0000000d49497c10 */ /* 0x000fe40008ffe4ff */
[----:B------:R-:W-:Y:S02]  /*2700*/  IADD3 R74, P1, R74, UR12, RZ ;  /* 0x0000000c4a4a7c10 */ /* 0x000fe4000ff3e0ff */
[----:B------:R-:W-:-:S02]  /*2710*/  IADD3.X R85, R85, UR13, RZ, P2, !PT ;  /* 0x0000000d55557c10 */ /* 0x000fc400097fe4ff */
[----:B------:R-:W-:Y:S02]  /*2720*/  SHF.R.S32.HI R94, RZ, 0x1f, R2 ;  /* 0x0000001fff5e7819 */ /* 0x000fe40000011402 */
[----:B------:R-:W-:Y:S02]  /*2730*/  IADD3 R86, P2, R2, UR12, RZ ;  /* 0x0000000c02567c10 */ /* 0x000fe4000ff5e0ff */
[----:B------:R-:W-:Y:S02]  /*2740*/  LOP3.LUT R81, R81, 0x30, R6, 0x78, !PT ;  /* 0x0000003051517812 */ /* 0x000fe400078e7806 */
[----:B------:R-:W-:Y:S02]  /*2750*/  CS2R R6, SRZ ;  /* 0x0000000000067805 */ /* 0x000fe4000001ff00 */
[----:B------:R-:W-:Y:S02]  /*2760*/  SHF.R.S32.HI R2, RZ, 0x7, R0 ;  /* 0x00000007ff027819 */ /* 0x000fe40000011400 */
[----:B------:R-:W-:Y:S01]  /*2770*/  SGXT R28, R28, 0x1 ;  /* 0x000000011c1c781a */ /* 0x000fe20000000200 */
[----:B------:R-:W-:Y:S01]  /*2780*/  IMAD R30, R30, 0x80, R81 ;  /* 0x000000801e1e7824 */ /* 0x000fe200078e0251 */
[----:B------:R-:W-:-:S02]  /*2790*/  SHF.R.S32.HI R61, RZ, 0x1f, R48 ;  /* 0x0000001fff3d7819 */ /* 0x000fc40000011430 */
[----:B------:R-:W-:Y:S02]  /*27a0*/  IADD3.X R47, R47, UR13, RZ, P0, !PT ;  /* 0x0000000d2f2f7c10 */ /* 0x000fe400087fe4ff */
[----:B------:R-:W-:Y:S02]  /*27b0*/  SHF.R.S32.HI R63, RZ, 0x1f, R50 ;  /* 0x0000001fff3f7819 */ /* 0x000fe40000011432 */
[----:B------:R-:W-:Y:S02]  /*27c0*/  IADD3.X R49, R49, UR13, RZ, P6, !PT ;  /* 0x0000000d31317c10 */ /* 0x000fe4000b7fe4ff */
[----:B------:R-:W-:Y:S02]  /*27d0*/  SHF.R.S32.HI R65, RZ, 0x1f, R52 ;  /* 0x0000001fff417819 */ /* 0x000fe40000011434 */
[----:B------:R-:W-:Y:S02]  /*27e0*/  IADD3.X R51, R51, UR13, RZ, P5, !PT ;  /* 0x0000000d33337c10 */ /* 0x000fe4000affe4ff */
[----:B------:R-:W-:-:S02]  /*27f0*/  SHF.R.S32.HI R67, RZ, 0x1f, R54 ;  /* 0x0000001fff437819 */ /* 0x000fc40000011436 */
[----:B------:R-:W-:Y:S02]  /*2800*/  IADD3.X R53, R53, UR13, RZ, P4, !PT ;  /* 0x0000000d35357c10 */ /* 0x000fe4000a7fe4ff */
[----:B------:R-:W-:Y:S02]  /*2810*/  SHF.R.S32.HI R69, RZ, 0x1f, R56 ;  /* 0x0000001fff457819 */ /* 0x000fe40000011438 */
[----:B------:R-:W-:Y:S02]  /*2820*/  IADD3.X R55, R55, UR13, RZ, P3, !PT ;  /* 0x0000000d37377c10 */ /* 0x000fe40009ffe4ff */
[----:B------:R-:W-:Y:S02]  /*2830*/  IADD3 R48, P0, R48, UR12, RZ ;  /* 0x0000000c30307c10 */ /* 0x000fe4000ff1e0ff */
[----:B------:R-:W-:Y:S02]  /*2840*/  IADD3 R50, P6, R50, UR12, RZ ;  /* 0x0000000c32327c10 */ /* 0x000fe4000ffde0ff */
[----:B------:R-:W-:-:S02]  /*2850*/  IADD3 R52, P5, R52, UR12, RZ ;  /* 0x0000000c34347c10 */ /* 0x000fc4000ffbe0ff */
[----:B------:R-:W-:Y:S02]  /*2860*/  IADD3 R54, P4, R54, UR12, RZ ;  /* 0x0000000c36367c10 */ /* 0x000fe4000ff9e0ff */
[----:B------:R-:W-:Y:S02]  /*2870*/  IADD3 R56, P3, R56, UR12, RZ ;  /* 0x0000000c38387c10 */ /* 0x000fe4000ff7e0ff */
[----:B------:R-:W-:Y:S02]  /*2880*/  IADD3.X R87, R87, UR13, RZ, P1, !PT ;  /* 0x0000000d57577c10 */ /* 0x000fe40008ffe4ff */
[----:B------:R-:W-:Y:S02]  /*2890*/  IADD3 R88, P1, R3, UR10, RZ ;  /* 0x0000000a03587c10 */ /* 0x000fe4000ff3e0ff */
[----:B------:R-:W-:Y:S02]  /*28a0*/  SGXT R2, R2, 0x1 ;  /* 0x000000010202781a */ /* 0x000fe40000000200 */
[----:B------:R-:W-:-:S02]  /*28b0*/  LOP3.LUT R28, R79, 0x88, R28, 0xf8, !PT ;  /* 0x000000884f1c7812 */ /* 0x000fc400078ef81c */
[----:B------:R-:W-:Y:S02]  /*28c0*/  SHF.R.S32.HI R75, RZ, 0x1f, R62 ;  /* 0x0000001fff4b7819 */ /* 0x000fe4000001143e */
[----:B------:R-:W-:Y:S02]  /*28d0*/  IADD3.X R61, R61, UR13, RZ, P0, !PT ;  /* 0x0000000d3d3d7c10 */ /* 0x000fe400087fe4ff */
[----:B------:R-:W-:Y:S02]  /*28e0*/  SHF.R.S32.HI R77, RZ, 0x1f, R64 ;  /* 0x0000001fff4d7819 */ /* 0x000fe40000011440 */
[----:B------:R-:W-:Y:S02]  /*28f0*/  IADD3.X R63, R63, UR13, RZ, P6, !PT ;  /* 0x0000000d3f3f7c10 */ /* 0x000fe4000b7fe4ff */
[----:B------:R-:W-:Y:S02]  /*2900*/  SHF.R.S32.HI R79, RZ, 0x1f, R66 ;  /* 0x0000001fff4f7819 */ /* 0x000fe40000011442 */
[----:B------:R-:W-:-:S02]  /*2910*/  IADD3.X R65, R65, UR13, RZ, P5, !PT ;  /* 0x0000000d41417c10 */ /* 0x000fc4000affe4ff */
[----:B------:R-:W-:Y:S02]  /*2920*/  SHF.R.S32.HI R81, RZ, 0x1f, R68 ;  /* 0x0000001fff517819 */ /* 0x000fe40000011444 */
[----:B------:R-:W-:Y:S02]  /*2930*/  IADD3.X R67, R67, UR13, RZ, P4, !PT ;  /* 0x0000000d43437c10 */ /* 0x000fe4000a7fe4ff */
[----:B------:R-:W-:Y:S02]  /*2940*/  SHF.R.S32.HI R83, RZ, 0x1f, R70 ;  /* 0x0000001fff537819 */ /* 0x000fe40000011446 */
[----:B------:R-:W-:Y:S02]  /*2950*/  IADD3.X R69, R69, UR13, RZ, P3, !PT ;  /* 0x0000000d45457c10 */ /* 0x000fe40009ffe4ff */
[----:B------:R-:W-:Y:S02]  /*2960*/  IADD3 R62, P0, R62, UR12, RZ ;  /* 0x0000000c3e3e7c10 */ /* 0x000fe4000ff1e0ff */
[----:B------:R-:W-:-:S02]  /*2970*/  IADD3 R64, P6, R64, UR12, RZ ;  /* 0x0000000c40407c10 */ /* 0x000fc4000ffde0ff */
[----:B------:R-:W-:Y:S02]  /*2980*/  IADD3 R66, P5, R66, UR12, RZ ;  /* 0x0000000c42427c10 */ /* 0x000fe4000ffbe0ff */
[----:B------:R-:W-:Y:S02]  /*2990*/  IADD3 R68, P4, R68, UR12, RZ ;  /* 0x0000000c44447c10 */ /* 0x000fe4000ff9e0ff */
[----:B------:R-:W-:Y:S02]  /*29a0*/  IADD3 R70, P3, R70, UR12, RZ ;  /* 0x0000000c46467c10 */ /* 0x000fe4000ff7e0ff */
[----:B------:R-:W-:Y:S02]  /*29b0*/  LEA.HI.X.SX32 R95, R3, UR11, 0x1, P1 ;  /* 0x0000000b035f7c11 */ /* 0x000fe400088f0eff */
[----:B------:R-:W-:Y:S02]  /*29c0*/  LOP3.LUT R3, R2, 0x90, RZ, 0xc0, !PT ;  /* 0x0000009002037812 */ /* 0x000fe400078ec0ff */
        /* <DEDUP_REMOVED lines=15> */
[----:B------:R-:W-:Y:S02]  /*2ac0*/  LOP3.LUT R117, R2, 0x88, RZ, 0xc0, !PT ;  /* 0x0000008802757812 */ /* 0x000fe400078ec0ff */
[----:B------:R-:W-:Y:S02]  /*2ad0*/  LOP3.LUT R116, R3, 0x7f, R0, 0x78, !PT ;  /* 0x0000007f03747812 */ /* 0x000fe400078e7800 */
[----:B------:R-:W-:Y:S02]  /*2ae0*/  IADD3.X R89, R89, UR13, RZ, P0, !PT ;  /* 0x0000000d59597c10 */ /* 0x000fe400087fe4ff */
[----:B------:R-:W-:-:S02]  /*2af0*/  IADD3.X R90, R90, UR13, RZ, P6, !PT ;  /* 0x0000000d5a5a7c10 */ /* 0x000fc4000b7fe4ff */
[----:B------:R-:W-:Y:S02]  /*2b00*/  IADD3.X R91, R91, UR13, RZ, P5, !PT ;  /* 0x0000000d5b5b7c10 */ /* 0x000fe4000affe4ff */
[----:B------:R-:W-:Y:S02]  /*2b10*/  IADD3.X R92, R92, UR13, RZ, P4, !PT ;  /* 0x0000000d5c5c7c10 */ /* 0x000fe4000a7fe4ff */
[----:B------:R-:W-:Y:S02]  /*2b20*/  IADD3.X R93, R93, UR13, RZ, P3, !PT ;  /* 0x0000000d5d5d7c10 */ /* 0x000fe40009ffe4ff */
[----:B------:R-:W-:Y:S02]  /*2b30*/  IADD3.X R94, R94, UR13, RZ, P2, !PT ;  /* 0x0000000d5e5e7c10 */ /* 0x000fe400097fe4ff */
[----:B------:R-:W-:Y:S02]  /*2b40*/  SHF.R.S32.HI R118, RZ, 0x1f, R103 ;  /* 0x0000001fff767819 */ /* 0x000fe40000011467 */
[----:B------:R-:W-:-:S02]  /*2b50*/  LOP3.LUT R117, R117, 0x7f, R0, 0x78, !PT ;  /* 0x0000007f75757812 */ /* 0x000fc400078e7800 */
[----:B------:R-:W-:Y:S02]  /*2b60*/  LOP3.LUT R119, R28, 0x8, RZ, 0x3c, !PT ;  /* 0x000000081c777812 */ /* 0x000fe400078e3cff */
[C---:B------:R-:W-:Y:S02]  /*2b70*/  LOP3.LUT R114, R116.reuse, 0x20, RZ, 0x3c, !PT ;  /* 0x0000002074727812 */ /* 0x040fe400078e3cff */
[C---:B------:R-:W-:Y:S02]  /*2b80*/  LOP3.LUT R113, R116.reuse, 0x40, RZ, 0x3c, !PT ;  /* 0x0000004074717812 */ /* 0x040fe400078e3cff */
[----:B------:R-:W-:Y:S02]  /*2b90*/  LOP3.LUT R112, R116, 0x60, RZ, 0x3c, !PT ;  /* 0x0000006074707812 */ /* 0x000fe400078e3cff */
[----:B------:R-:W-:-:S07]  /*2ba0*/  LOP3.LUT R115, R30, 0x40, RZ, 0x3c, !PT ;  /* 0x000000401e737812 */ /* 0x000fce00078e3cff */
.L_x_1:
[----:B------:R-:W-:Y:S02]  /*2bb0*/  ISETP.GE.AND P1, PT, R24, UR5, PT ;  /* 0x0000000518007c0c */ /* 0x000fe4000bf26270 */
[-C--:B------:R-:W-:Y:S02]  /*2bc0*/  IADD3 R2, P0, R106, R88.reuse, RZ ;  /* 0x000000586a027210 */ /* 0x080fe40007f1e0ff */
[----:B------:R-:W-:Y:S02]  /*2bd0*/  ISETP.GE.AND P4, PT, R96, UR5, PT ;  /* 0x0000000560007c0c */ /* 0x000fe4000bf86270 */
[----:B------:R-:W-:Y:S02]  /*2be0*/  PRMT R18, RZ, 0x7610, R18 ;  /* 0x00007610ff127816 */ /* 0x000fe40000000012 */
[----:B------:R-:W-:Y:S02]  /*2bf0*/  LEA.HI.X.SX32 R3, R106, R95, 0x1, P0 ;  /* 0x0000005f6a037211 */ /* 0x000fe400000f0eff */
[----:B------:R-:W-:-:S02]  /*2c00*/  IADD3 R8, P3, R111, R88, RZ ;  /* 0x000000586f087210 */ /* 0x000fc40007f7e0ff */
[----:B------:R-:W-:Y:S01]  /*2c10*/  PRMT R122, RZ, 0x7610, R122 ;  /* 0x00007610ff7a7816 */ /* 0x000fe2000000007a */
[----:B------:R0:W2:Y:S01]  /*2c20*/  @!P1 LDG.E.U8 R18, desc[UR6][R2.64] ;  /* 0x0000000602129981 */ /* 0x0000a2000c1e1100 */
[-C--:B------:R-:W-:Y:S02]  /*2c30*/  LEA.HI.X.SX32 R9, R111, R95.reuse, 0x1, P3 ;  /* 0x0000005f6f097211 */ /* 0x080fe400018f0eff */
[----:B------:R-:W-:Y:S02]  /*2c40*/  IADD3 R10, P2, R110, R88, RZ ;  /* 0x000000586e0a7210 */ /* 0x000fe40007f5e0ff */
[----:B------:R-:W-:Y:S01]  /*2c50*/  ISETP.GE.AND P1, PT, R22, UR5, PT ;  /* 0x0000000516007c0c */ /* 0x000fe2000bf26270 */
[----:B------:R1:W3:Y:S01]  /*2c60*/  @!P4 LDG.E.U8 R122, desc[UR6][R8.64] ;  /* 0x00000006087ac981 */ /* 0x0002e2000c1e1100 */
[----:B------:R-:W-:Y:S02]  /*2c70*/  ISETP.GE.AND P0, PT, R97, UR5, PT ;  /* 0x0000000561007c0c */ /* 0x000fe4000bf06270 */
[----:B------:R-:W-:-:S02]  /*2c80*/  LEA.HI.X.SX32 R11, R110, R95, 0x1, P2 ;  /* 0x0000005f6e0b7211 */ /* 0x000fc400010f0eff */
[CC--:B------:R-:W-:Y:S02]  /*2c90*/  IADD3 R12, P4, R105.reuse, R88.reuse, RZ ;  /* 0x00000058690c7210 */ /* 0x0c0fe40007f9e0ff */
[----:B------:R-:W-:Y:S02]  /*2ca0*/  ISETP.GE.AND P2, PT, R98, UR5, PT ;  /* 0x0000000562007c0c */ /* 0x000fe4000bf46270 */
[----:B------:R-:W-:Y:S02]  /*2cb0*/  PRMT R126, RZ, 0x7610, R126 ;  /* 0x00007610ff7e7816 */ /* 0x000fe4000000007e */
[----:B------:R-:W-:Y:S02]  /*2cc0*/  PRMT R124, RZ, 0x7610, R124 ;  /* 0x00007610ff7c7816 */ /* 0x000fe4000000007c */
[----:B------:R-:W-:Y:S02]  /*2cd0*/  LEA.HI.X.SX32 R13, R105, R95, 0x1, P4 ;  /* 0x0000005f690d7211 */ /* 0x000fe400020f0eff */
[----:B0-----:R-:W-:-:S02]  /*2ce0*/  IADD3 R2, P3, R109, R88, RZ ;  /* 0x000000586d027210 */ /* 0x001fc40007f7e0ff */
[----:B------:R-:W-:Y:S01]  /*2cf0*/  PRMT R128, RZ, 0x7610, R128 ;  /* 0x00007610ff807816 */ /* 0x000fe20000000080 */
[----:B------:R-:W4:Y:S01]  /*2d00*/  @!P1 LDG.E.U8 R126, desc[UR6][R12.64] ;  /* 0x000000060c7e9981 */ /* 0x000f22000c1e1100 */
[----:B------:R-:W-:Y:S02]  /*2d10*/  LEA.HI.X.SX32 R3, R109, R95, 0x1, P3 ;  /* 0x0000005f6d037211 */ /* 0x000fe400018f0eff */
[----:B-1----:R-:W-:Y:S01]  /*2d20*/  IADD3 R8, P1, R108, R88, RZ ;  /* 0x000000586c087210 */ /* 0x002fe20007f3e0ff */
[----:B------:R0:W5:Y:S01]  /*2d30*/  @!P0 LDG.E.U8 R124, desc[UR6][R10.64] ;  /* 0x000000060a7c8981 */ /* 0x000162000c1e1100 */
[----:B------:R-:W-:Y:S02]  /*2d40*/  ISETP.GE.AND P0, PT, R99, UR5, PT ;  /* 0x0000000563007c0c */ /* 0x000fe4000bf06270 */
[----:B------:R-:W-:Y:S01]  /*2d50*/  ISETP.GE.AND P3, PT, R100, UR5, PT ;  /* 0x0000000564007c0c */ /* 0x000fe2000bf66270 */
[----:B------:R-:W5:Y:S01]  /*2d60*/  @!P2 LDG.E.U8 R128, desc[UR6][R2.64] ;  /* 0x000000060280a981 */ /* 0x000f62000c1e1100 */
[----:B------:R-:W-:-:S02]  /*2d70*/  ISETP.GE.AND P4, PT, R101, UR5, PT ;  /* 0x0000000565007c0c */ /* 0x000fc4000bf86270 */
[----:B------:R-:W-:Y:S02]  /*2d80*/  LEA.HI.X.SX32 R9, R108, R95, 0x1, P1 ;  /* 0x0000005f6c097211 */ /* 0x000fe400008f0eff */
[-C--:B------:R-:W-:Y:S02]  /*2d90*/  IADD3 R14, P1, R104, R88.reuse, RZ ;  /* 0x00000058680e7210 */ /* 0x080fe40007f3e0ff */
[----:B0-----:R-:W-:Y:S02]  /*2da0*/  IADD3 R10, P2, R107, R88, RZ ;  /* 0x000000586b0a7210 */ /* 0x001fe40007f5e0ff */
[----:B------:R-:W-:Y:S02]  /*2db0*/  PRMT R130, RZ, 0x7610, R130 ;  /* 0x00007610ff827816 */ /* 0x000fe40000000082 */
[----:B------:R-:W-:Y:S02]  /*2dc0*/  PRMT R132, RZ, 0x7610, R132 ;  /* 0x00007610ff847816 */ /* 0x000fe40000000084 */
[----:B------:R-:W-:-:S02]  /*2dd0*/  PRMT R134, RZ, 0x7610, R134 ;  /* 0x00007610ff867816 */ /* 0x000fc40000000086 */
[-C--:B------:R-:W-:Y:S01]  /*2de0*/  LEA.HI.X.SX32 R11, R107, R95.reuse, 0x1, P2 ;  /* 0x0000005f6b0b7211 */ /* 0x080fe200010f0eff */
[----:B------:R-:W5:Y:S01]  /*2df0*/  @!P0 LDG.E.U8 R130, desc[UR6][R8.64] ;  /* 0x0000000608828981 */ /* 0x000f62000c1e1100 */
[----:B------:R-:W-:-:S03]  /*2e00*/  LEA.HI.X.SX32 R15, R104, R95, 0x1, P1 ;  /* 0x0000005f680f7211 */ /* 0x000fc600008f0eff */
[----:B------:R-:W5:Y:S04]  /*2e10*/  @!P3 LDG.E.U8 R132, desc[UR6][R10.64] ;  /* 0x000000060a84b981 */ /* 0x000f68000c1e1100 */
[----:B------:R0:W5:Y:S01]  /*2e20*/  @!P4 LDG.E.U8 R134, desc[UR6][R14.64] ;  /* 0x000000060e86c981 */ /* 0x000162000c1e1100 */
[----:B------:R-:W-:Y:S01]  /*2e30*/  BAR.SYNC.DEFER_BLOCKING 0x0 ;  /* 0x0000000000007b1d */ /* 0x000fe20000010000 */
[----:B------:R-:W-:Y:S02]  /*2e40*/  ISETP.GE.AND P0, PT, R155, UR5, PT ;  /* 0x000000059b007c0c */ /* 0x000fe4000bf06270 */
[C---:B------:R-:W-:Y:S02]  /*2e50*/  IADD3 R16, P1, R103.reuse, R31, RZ ;  /* 0x0000001f67107210 */ /* 0x040fe40007f3e0ff */
[----:B0-----:R-:W-:-:S03]  /*2e60*/  IADD3 R14, P2, R103, R32, RZ ;  /* 0x00000020670e7210 */ /* 0x001fc60007f5e0ff */
[C---:B------:R-:W-:Y:S01]  /*2e70*/  IMAD.X R17, R118.reuse, 0x1, R39, P1 ;  /* 0x0000000176117824 */ /* 0x040fe200008e0627 */
[----:B------:R-:W-:Y:S02]  /*2e80*/  PRMT R2, RZ, 0x7610, R2 ;  /* 0x00007610ff027816 */ /* 0x000fe40000000002 */
[----:B------:R-:W-:Y:S01]  /*2e90*/  PRMT R3, RZ, 0x7610, R3 ;  /* 0x00007610ff037816 */ /* 0x000fe20000000003 */
[C---:B------:R-:W-:Y:S01]  /*2ea0*/  IMAD.X R15, R118.reuse, 0x1, R41, P2 ;  /* 0x00000001760f7824 */ /* 0x040fe200010e0629 */
[C---:B------:R-:W-:Y:S02]  /*2eb0*/  IADD3 R12, P1, R103.reuse, R33, RZ ;  /* 0x00000021670c7210 */ /* 0x040fe40007f3e0ff */
[C---:B------:R-:W-:Y:S02]  /*2ec0*/  IADD3 R10, P2, R103.reuse, R34, RZ ;  /* 0x00000022670a7210 */ /* 0x040fe40007f5e0ff */
[----:B------:R-:W-:Y:S01]  /*2ed0*/  IADD3 R8, P3, R103, R35, RZ ;  /* 0x0000002367087210 */ /* 0x000fe20007f7e0ff */
[C---:B------:R-:W-:Y:S01]  /*2ee0*/  IMAD.X R13, R118.reuse, 0x1, R43, P1 ;  /* 0x00000001760d7824 */ /* 0x040fe200008e062b */
[----:B------:R-:W-:Y:S01]  /*2ef0*/  PRMT R137, RZ, 0x7610, R137 ;  /* 0x00007610ff897816 */ /* 0x000fe20000000089 */
[C---:B------:R-:W-:Y:S01]  /*2f00*/  IMAD.X R11, R118.reuse, 0x1, R45, P2 ;  /* 0x00000001760b7824 */ /* 0x040fe200010e062d */
[----:B------:R-:W-:Y:S01]  /*2f10*/  PRMT R139, RZ, 0x7610, R139 ;  /* 0x00007610ff8b7816 */ /* 0x000fe2000000008b */
[----:B------:R-:W-:Y:S01]  /*2f20*/  IMAD.X R9, R118, 0x1, R47, P3 ;  /* 0x0000000176097824 */ /* 0x000fe200018e062f */
[----:B------:R-:W-:-:S02]  /*2f30*/  PRMT R138, RZ, 0x7610, R138 ;  /* 0x00007610ff8a7816 */ /* 0x000fc4000000008a */
[----:B------:R-:W-:Y:S02]  /*2f40*/  PRMT R151, RZ, 0x7610, R151 ;  /* 0x00007610ff977816 */ /* 0x000fe40000000097 */
[----:B------:R-:W-:Y:S02]  /*2f50*/  PRMT R149, RZ, 0x7610, R149 ;  /* 0x00007610ff957816 */ /* 0x000fe40000000095 */
[----:B------:R-:W-:Y:S02]  /*2f60*/  PRMT R148, RZ, 0x7610, R148 ;  /* 0x00007610ff947816 */ /* 0x000fe40000000094 */
[----:B------:R-:W-:Y:S02]  /*2f70*/  PRMT R219, RZ, 0x7610, R219 ;  /* 0x00007610ffdb7816 */ /* 0x000fe400000000db */
[----:B------:R-:W-:Y:S02]  /*2f80*/  PRMT R217, RZ, 0x7610, R217 ;  /* 0x00007610ffd97816 */ /* 0x000fe400000000d9 */
        /* <DEDUP_REMOVED lines=21> */
[----:B------:R-:W-:Y:S01]  /*30e0*/  PRMT R223, RZ, 0x7610, R223 ;  /* 0x00007610ffdf7816 */ /* 0x000fe200000000df */
[----:B--2---:R0:W-:Y:S04]  /*30f0*/  STS.U8 [R117+UR4], R18 ;  /* 0x0000001275007988 */ /* 0x0041e80008000004 */
[----:B---3--:R-:W-:Y:S04]  /*3100*/  STS.U8 [R117+UR4+0x100], R122 ;  /* 0x0001007a75007988 */ /* 0x008fe80008000004 */
[----:B----4-:R-:W-:Y:S04]  /*3110*/  STS.U8 [R117+UR4+0x300], R126 ;  /* 0x0003007e75007988 */ /* 0x010fe80008000004 */
[----:B-----5:R-:W-:Y:S04]  /*3120*/  STS.U8 [R117+UR4+0x200], R124 ;  /* 0x0002007c75007988 */ /* 0x020fe80008000004 */
[----:B------:R-:W-:Y:S04]  /*3130*/  STS.U8 [R117+UR4+0x400], R128 ;  /* 0x0004008075007988 */ /* 0x000fe80008000004 */
[----:B------:R-:W-:Y:S04]  /*3140*/  STS.U8 [R117+UR4+0x500], R130 ;  /* 0x0005008275007988 */ /* 0x000fe80008000004 */
[----:B------:R-:W-:Y:S04]  /*3150*/  STS.U8 [R117+UR4+0x600], R132 ;  /* 0x0006008475007988 */ /* 0x000fe80008000004 */
[----:B------:R-:W-:Y:S01]  /*3160*/  STS.U8 [R117+UR4+0x700], R134 ;  /* 0x0007008675007988 */ /* 0x000fe20008000004 */
[----:B------:R-:W-:Y:S01]  /*3170*/  BAR.SYNC.DEFER_BLOCKING 0x0 ;  /* 0x0000000000007b1d */ /* 0x000fe20000010000 */
[----:B0-----:R-:W-:-:S05]  /*3180*/  IADD3 R18, P1, R103, R36, RZ ;  /* 0x0000002467127210 */ /* 0x001fca0007f3e0ff */
[----:B------:R-:W-:Y:S01]  /*3190*/  IMAD.X R19, R118, 0x1, R49, P1 ;  /* 0x0000000176137824 */ /* 0x000fe200008e0631 */
[----:B------:R0:W2:Y:S04]  /*31a0*/  @!P0 LDG.E.U8 R2, desc[UR6][R16.64] ;  /* 0x0000000610028981 */ /* 0x0000a8000c1e1100 */
[----:B------:R1:W3:Y:S04]  /*31b0*/  @!P0 LDG.E.U8 R3, desc[UR6][R14.64] ;  /* 0x000000060e038981 */ /* 0x0002e8000c1e1100 */
[----:B------:R4:W5:Y:S01]  /*31c0*/  @!P0 LDG.E.U8 R137, desc[UR6][R12.64] ;  /* 0x000000060c898981 */ /* 0x000962000c1e1100 */
[----:B0-----:R-:W-:-:S03]  /*31d0*/  IADD3 R16, P2, R103, R38, RZ ;  /* 0x0000002667107210 */ /* 0x001fc60007f5e0ff */
[----:B------:R0:W2:Y:S01]  /*31e0*/  @!P0 LDG.E.U8 R139, desc[UR6][R10.64] ;  /* 0x000000060a8b8981 */ /* 0x0000a2000c1e1100 */
[C---:B-1----:R-:W-:Y:S01]  /*31f0*/  IADD3 R14, P3, R103.reuse, R42, RZ ;  /* 0x0000002a670e7210 */ /* 0x042fe20007f7e0ff */
[C---:B------:R-:W-:Y:S02]  /*3200*/  IMAD.X R17, R118.reuse, 0x1, R51, P2 ;  /* 0x0000000176117824 */ /* 0x040fe400010e0633 */
[----:B------:R1:W2:Y:S01]  /*3210*/  @!P0 LDG.E.U8 R138, desc[UR6][R8.64] ;  /* 0x00000006088a8981 */ /* 0x0002a2000c1e1100 */
[C---:B----4-:R-:W-:Y:S01]  /*3220*/  IADD3 R12, P1, R103.reuse, R44, RZ ;  /* 0x0000002c670c7210 */ /* 0x050fe20007f3e0ff */
[C---:B------:R-:W-:Y:S02]  /*3230*/  IMAD.X R15, R118.reuse, 0x1, R55, P3 ;  /* 0x00000001760f7824 */ /* 0x040fe400018e0637 */
[----:B------:R4:W3:Y:S01]  /*3240*/  @!P0 LDG.E.U8 R151, desc[UR6][R18.64] ;  /* 0x0000000612978981 */ /* 0x0008e2000c1e1100 */
[----:B0-----:R-:W-:Y:S01]  /*3250*/  IADD3 R10, P2, R103, R46, RZ ;  /* 0x0000002e670a7210 */ /* 0x001fe20007f5e0ff */
[----:B------:R-:W-:-:S02]  /*3260*/  IMAD.X R13, R118, 0x1, R57, P1 ;  /* 0x00000001760d7824 */ /* 0x000fc400008e0639 */
[----:B------:R0:W5:Y:S01]  /*3270*/  @!P0 LDG.E.U8 R149, desc[UR6][R16.64] ;  /* 0x0000000610958981 */ /* 0x000162000c1e1100 */
        /* <DEDUP_REMOVED lines=14> */
[----:B------:R4:W2:Y:S01]  /*3360*/  @!P0 LDG.E.U8 R190, desc[UR6][R18.64] ;  /* 0x0000000612be8981 */ /* 0x0008a2000c1e1100 */
[----:B0-----:R-:W-:Y:S01]  /*3370*/  IADD3 R10, P2, R103, R60, RZ ;  /* 0x0000003c670a7210 */ /* 0x001fe20007f5e0ff */
[----:B------:R-:W-:-:S02]  /*3380*/  IMAD.X R13, R118, 0x1, R71, P1 ;  /* 0x00000001760d7824 */ /* 0x000fc400008e0647 */
[----:B------:R0:W3:Y:S01]  /*3390*/  @!P0 LDG.E.U8 R213, desc[UR6][R16.64] ;  /* 0x0000000610d58981 */ /* 0x0000e2000c1e1100 */
[C---:B-1----:R-:W-:Y:S01]  /*33a0*/  IADD3 R8, P3, R103.reuse, R62, RZ ;  /* 0x0000003e67087210 */ /* 0x042fe20007f7e0ff */
[C---:B------:R-:W-:Y:S02]  /*33b0*/  IMAD.X R11, R118.reuse, 0x1, R73, P2 ;  /* 0x00000001760b7824 */ /* 0x040fe400010e0649 */
[----:B------:R1:W5:Y:S02]  /*33c0*/  @!P0 LDG.E.U8 R211, desc[UR6][R14.64] ;  /* 0x000000060ed38981 */ /* 0x000364000c1e1100 */
[----:B------:R-:W-:Y:S01]  /*33d0*/  IMAD.X R9, R118, 0x1, R75, P3 ;  /* 0x0000000176097824 */ /* 0x000fe200018e064b */
[C---:B----4-:R-:W-:Y:S01]  /*33e0*/  IADD3 R18, P3, R103.reuse, R68, RZ ;  /* 0x0000004467127210 */ /* 0x050fe20007f7e0ff */
[----:B------:R4:W2:Y:S01]  /*33f0*/  @!P0 LDG.E.U8 R188, desc[UR6][R12.64] ;  /* 0x000000060cbc8981 */ /* 0x0008a2000c1e1100 */
[----:B0-----:R-:W-:-:S03]  /*3400*/  IADD3 R16, P2, R103, R66, RZ ;  /* 0x0000004267107210 */ /* 0x001fc60007f5e0ff */
[----:B------:R0:W3:Y:S01]  /*3410*/  @!P0 LDG.E.U8 R207, desc[UR6][R10.64] ;  /* 0x000000060acf8981 */ /* 0x0000e2000c1e1100 */
[C---:B-1----:R-:W-:Y:S01]  /*3420*/  IADD3 R14, P1, R103.reuse, R64, RZ ;  /* 0x00000040670e7210 */ /* 0x042fe20007f3e0ff */
[C---:B------:R-:W-:Y:S02]  /*3430*/  IMAD.X R17, R118.reuse, 0x1, R79, P2 ;  /* 0x0000000176117824 */ /* 0x040fe400010e064f */
[----:B------:R1:W5:Y:S01]  /*3440*/  @!P0 LDG.E.U8 R205, desc[UR6][R8.64] ;  /* 0x0000000608cd8981 */ /* 0x000362000c1e1100 */
[C---:B------:R-:W-:Y:S01]  /*3450*/  IMAD.X R19, R118.reuse, 0x1, R81, P3 ;  /* 0x0000000176137824 */ /* 0x040fe200018e0651 */
[C---:B----4-:R-:W-:Y:S01]  /*3460*/  IADD3 R12, P3, R103.reuse, R76, RZ ;  /* 0x0000004c670c7210 */ /* 0x050fe20007f7e0ff */
[C---:B------:R-:W-:Y:S01]  /*3470*/  IMAD.X R15, R118.reuse, 0x1, R77, P1 ;  /* 0x00000001760f7824 */ /* 0x040fe200008e064d */
[----:B------:R4:W2:Y:S01]  /*3480*/  @!P0 LDG.E.U8 R186, desc[UR6][R16.64] ;  /* 0x0000000610ba8981 */ /* 0x0008a2000c1e1100 */
[C---:B0-----:R-:W-:Y:S02]  /*3490*/  IADD3 R10, P2, R103.reuse, R72, RZ ;  /* 0x00000048670a7210 */ /* 0x041fe40007f5e0ff */
[C---:B------:R-:W-:Y:S01]  /*34a0*/  IMAD.X R13, R118.reuse, 0x1, R89, P3 ;  /* 0x00000001760d7824 */ /* 0x040fe200018e0659 */
[----:B------:R0:W2:Y:S01]  /*34b0*/  @!P0 LDG.E.U8 R203, desc[UR6][R14.64] ;  /* 0x000000060ecb8981 */ /* 0x0000a2000c1e1100 */
[----:B-1----:R-:W-:Y:S01]  /*34c0*/  IADD3 R8, P1, R103, R70, RZ ;  /* 0x0000004667087210 */ /* 0x002fe20007f3e0ff */
[----:B------:R-:W-:-:S02]  /*34d0*/  IMAD.X R11, R118, 0x1, R85, P2 ;  /* 0x00000001760b7824 */ /* 0x000fc400010e0655 */
[----:B------:R1:W3:Y:S01]  /*34e0*/  @!P0 LDG.E.U8 R201, desc[UR6][R18.64] ;  /* 0x0000000612c98981 */ /* 0x0002e2000c1e1100 */
[C---:B----4-:R-:W-:Y:S01]  /*34f0*/  IADD3 R16, P3, R103.reuse, R86, RZ ;  /* 0x0000005667107210 */ /* 0x050fe20007f7e0ff */
[----:B------:R-:W-:Y:S02]  /*3500*/  IMAD.X R9, R118, 0x1, R83, P1 ;  /* 0x0000000176097824 */ /* 0x000fe400008e0653 */
[----:B------:R4:W2:Y:S01]  /*3510*/  @!P0 LDG.E.U8 R197, desc[UR6][R10.64] ;  /* 0x000000060ac58981 */ /* 0x0008a2000c1e1100 */
[----:B0-----:R-:W-:-:S03]  /*3520*/  IADD3 R14, P1, R103, R78, RZ ;  /* 0x0000004e670e7210 */ /* 0x001fc60007f3e0ff */
[----:B------:R0:W3:Y:S01]  /*3530*/  @!P0 LDG.E.U8 R195, desc[UR6][R12.64] ;  /* 0x000000060cc38981 */ /* 0x0000e2000c1e1100 */
[C---:B-1----:R-:W-:Y:S01]  /*3540*/  IADD3 R18, P2, R103.reuse, R84, RZ ;  /* 0x0000005467127210 */ /* 0x042fe20007f5e0ff */
[C---:B------:R-:W-:Y:S02]  /*3550*/  IMAD.X R15, R118.reuse, 0x1, R90, P1 ;  /* 0x00000001760f7824 */ /* 0x040fe400008e065a */
[----:B------:R1:W5:Y:S01]  /*3560*/  @!P0 LDG.E.U8 R199, desc[UR6][R8.64] ;  /* 0x0000000608c78981 */ /* 0x000362000c1e1100 */
[C---:B------:R-:W-:Y:S02]  /*3570*/  IMAD.X R17, R118.reuse, 0x1, R94, P3 ;  /* 0x0000000176117824 */ /* 0x040fe400018e065e */
        /* <DEDUP_REMOVED lines=11> */
[----:B------:R-:W4:Y:S01]  /*3630*/  @!P0 LDG.E.U8 R191, desc[UR6][R10.64] ;  /* 0x000000060abf8981 */ /* 0x000f22000c1e1100 */
[C---:B0-----:R-:W-:Y:S02]  /*3640*/  IADD3 R16, P2, R103.reuse, R40, RZ ;  /* 0x0000002867107210 */ /* 0x041fe40007f5e0ff */
[C---:B------:R-:W-:Y:S01]  /*3650*/  IMAD.X R15, R118.reuse, 0x1, R69, P3 ;  /* 0x00000001760f7824 */ /* 0x040fe200018e0645 */
[----:B------:R-:W4:Y:S01]  /*3660*/  @!P0 LDG.E.U8 R184, desc[UR6][R8.64] ;  /* 0x0000000608b88981 */ /* 0x000f22000c1e1100 */
[----:B-1----:R-:W-:Y:S01]  /*3670*/  IADD3 R18, P1, R103, R27, RZ ;  /* 0x0000001b67127210 */ /* 0x002fe20007f3e0ff */
[----:B------:R-:W-:-:S02]  /*3680*/  IMAD.X R17, R118, 0x1, R53, P2 ;  /* 0x0000000176117824 */ /* 0x000fc400010e0635 */
[----:B------:R0:W4:Y:S02]  /*3690*/  @!P0 LDG.E.U8 R182, desc[UR6][R12.64] ;  /* 0x000000060cb68981 */ /* 0x000124000c1e1100 */
[----:B------:R-:W-:Y:S02]  /*36a0*/  IMAD.X R19, R118, 0x1, R37, P1 ;  /* 0x0000000176137824 */ /* 0x000fe400008e0625 */
[----:B------:R-:W4:Y:S04]  /*36b0*/  @!P0 LDG.E.U8 R209, desc[UR6][R14.64] ;  /* 0x000000060ed18981 */ /* 0x000f28000c1e1100 */
[----:B------:R1:W4:Y:S04]  /*36c0*/  @!P0 LDG.E.U8 R221, desc[UR6][R16.64] ;  /* 0x0000000610dd8981 */ /* 0x000328000c1e1100 */
[----:B------:R1:W4:Y:S04]  /*36d0*/  @!P0 LDG.E.U8 R223, desc[UR6][R18.64] ;  /* 0x0000000612df8981 */ /* 0x000328000c1e1100 */
[----:B0-----:R-:W-:Y:S04]  /*36e0*/  LDS.U8 R12, [R28+UR4] ;  /* 0x000000041c0c7984 */ /* 0x001fe80008000000 */
[----:B------:R-:W0:Y:S04]  /*36f0*/  LDS.U8 R13, [R28+UR4+0x10] ;  /* 0x000010041c0d7984 */ /* 0x000e280008000000 */
[----:B------:R-:W-:Y:S04]  /*3700*/  LDS.U8 R166, [R28+UR4+0x20] ;  /* 0x000020041ca67984 */ /* 0x000fe80008000000 */
[----:B------:R-:W-:Y:S04]  /*3710*/  LDS.U8 R171, [R28+UR4+0x30] ;  /* 0x000030041cab7984 */ /* 0x000fe80008000000 */
[----:B------:R-:W-:Y:S04]  /*3720*/  LDS.U8 R168, [R28+UR4+0x100] ;  /* 0x000100041ca87984 */ /* 0x000fe80008000000 */
[----:B------:R-:W-:Y:S04]  /*3730*/  LDS.U8 R173, [R28+UR4+0x110] ;  /* 0x000110041cad7984 */ /* 0x000fe80008000000 */
[----:B------:R-:W-:Y:S04]  /*3740*/  LDS.U8 R170, [R28+UR4+0x120] ;  /* 0x000120041caa7984 */ /* 0x000fe80008000000 */
[----:B------:R-:W-:Y:S04]  /*3750*/  LDS.U8 R175, [R28+UR4+0x130] ;  /* 0x000130041caf7984 */ /* 0x000fe80008000000 */
[----:B------:R-:W-:Y:S04]  /*3760*/  LDS.U8 R172, [R28+UR4+0x200] ;  /* 0x000200041cac7984 */ /* 0x000fe80008000000 */
[----:B-1----:R-:W-:Y:S04]  /*3770*/  LDS.U8 R17, [R28+UR4+0x210] ;  /* 0x000210041c117984 */ /* 0x002fe80008000000 */
[----:B------:R-:W-:Y:S04]  /*3780*/  LDS.U8 R164, [R28+UR4+0x220] ;  /* 0x000220041ca47984 */ /* 0x000fe80008000000 */
        /* <DEDUP_REMOVED lines=21> */
[----:B------:R-:W-:Y:S04]  /*38e0*/  LDS.U8 R14, [R119+UR4] ;  /* 0x00000004770e7984 */ /* 0x000fe80008000000 */
[----:B------:R-:W1:Y:S04]  /*38f0*/  LDS.U8 R15, [R119+UR4+0x10] ;  /* 0x00001004770f7984 */ /* 0x000e680008000000 */
[----:B------:R-:W-:Y:S04]  /*3900*/  LDS.U8 R18, [R119+UR4+0x20] ;  /* 0x0000200477127984 */ /* 0x000fe80008000000 */
[----:B------:R-:W-:Y:S04]  /*3910*/  LDS.U8 R177, [R119+UR4+0x30] ;  /* 0x0000300477b17984 */ /* 0x000fe80008000000 */
[----:B------:R-:W-:Y:S04]  /*3920*/  LDS.U8 R174, [R119+UR4+0x100] ;  /* 0x0001000477ae7984 */ /* 0x000fe80008000000 */
[----:B------:R-:W1:Y:S04]  /*3930*/  LDS.U8 R179, [R119+UR4+0x110] ;  /* 0x0001100477b37984 */ /* 0x000e680008000000 */
        /* <DEDUP_REMOVED lines=25> */
[----:B------:R-:W-:Y:S01]  /*3ad0*/  LDS.U8 R128, [R119+UR4+0x730] ;  /* 0x0007300477807984 */ /* 0x000fe20008000000 */
[----:B------:R-:W-:Y:S06]  /*3ae0*/  BAR.SYNC.DEFER_BLOCKING 0x0 ;  /* 0x0000000000007b1d */ /* 0x000fec0000010000 */
[----:B---3--:R-:W-:Y:S04]  /*3af0*/  STS.U8 [R116+UR4], R187 ;  /* 0x000000bb74007988 */ /* 0x008fe80008000004 */
[----:B--2---:R-:W-:Y:S04]  /*3b00*/  STS.U8 [R116+UR4+0x400], R193 ;  /* 0x000400c174007988 */ /* 0x004fe80008000004 */
[----:B-----5:R-:W-:Y:S04]  /*3b10*/  STS.U8 [R116+UR4+0x800], R199 ;  /* 0x000800c774007988 */ /* 0x020fe80008000004 */
[----:B------:R-:W-:Y:S04]  /*3b20*/  STS.U8 [R116+UR4+0xc00], R205 ;  /* 0x000c00cd74007988 */ /* 0x000fe80008000004 */
        /* <DEDUP_REMOVED lines=12> */
[----:B----4-:R-:W-:Y:S04]  /*3bf0*/  STS.U8 [R113+UR4+0x200], R182 ;  /* 0x000200b671007988 */ /* 0x010fe80008000004 */
        /* <DEDUP_REMOVED lines=14> */
[----:B------:R-:W-:Y:S01]  /*3ce0*/  STS.U8 [R112+UR4+0x1f00], R223 ;  /* 0x001f00df70007988 */ /* 0x000fe20008000004 */
[----:B------:R-:W-:Y:S06]  /*3cf0*/  BAR.SYNC.DEFER_BLOCKING 0x0 ;  /* 0x0000000000007b1d */ /* 0x000fec0000010000 */
[----:B------:R-:W2:Y:S01]  /*3d00*/  LDSM.16.M88.4 R8, [R30+UR4] ;  /* 0x000000041e08783b */ /* 0x000ea20008000200 */
[----:B0-----:R-:W-:-:S02]  /*3d10*/  IMAD R12, R13, 0x100, R12 ;  /* 0x000001000d0c7824 */ /* 0x001fc400078e020c */
[----:B-1----:R-:W-:Y:S02]  /*3d20*/  IMAD R13, R15, 0x100, R14 ;  /* 0x000001000f0d7824 */ /* 0x002fe400078e020e */
[----:B------:R-:W-:Y:S02]  /*3d30*/  IMAD R168, R173, 0x100, R168 ;  /* 0x00000100ada87824 */ /* 0x000fe400078e02a8 */
[----:B------:R-:W-:Y:S01]  /*3d40*/  IMAD R15, R179, 0x100, R174 ;  /* 0x00000100b30f7824 */ /* 0x000fe200078e02ae */
[----:B------:R-:W-:Y:S02]  /*3d50*/  F2FP.F16.E4M3.UNPACK_B R12, R12 ;  /* 0x0000000cff0c723e */ /* 0x000fe400020006ff */
[----:B------:R-:W-:Y:S02]  /*3d60*/  F2FP.F16.E4M3.UNPACK_B R14, R168 ;  /* 0x000000a8ff0e723e */ /* 0x000fe400020006ff */
[----:B------:R-:W-:Y:S02]  /*3d70*/  F2FP.F16.E4M3.UNPACK_B R13, R13 ;  /* 0x0000000dff0d723e */ /* 0x000fe400020006ff */
[----:B------:R-:W-:-:S02]  /*3d80*/  F2FP.F16.E4M3.UNPACK_B R15, R15 ;  /* 0x0000000fff0f723e */ /* 0x000fc400020006ff */
[----:B--2---:R-:W-:Y:S02]  /*3d90*/  F2FP.F16.E4M3.UNPACK_B R2, R8 ;  /* 0x00000008ff02723e */ /* 0x004fe400020006ff */
[----:B------:R-:W-:-:S07]  /*3da0*/  F2FP.F16.E4M3.UNPACK_B R3, R9 ;  /* 0x00000009ff03723e */ /* 0x000fce00020006ff */
[----:B------:R-:W-:Y:S01]  /*3db0*/  HMMA.16816.F32 R12, R12, R2, R4 ;  /* 0x000000020c0c723c */ /* 0x000fe20000001804 */
[----:B------:R-:W-:-:S06]  /*3dc0*/  F2FP.F16.E4M3.UNPACK_B R8, R8.H1 ;  /* 0x00000008ff08723e */ /* 0x000fcc00030006ff */
[----:B------:R-:W-:Y:S02]  /*3dd0*/  IMAD R4, R171, 0x100, R166 ;  /* 0x00000100ab047824 */ /* 0x000fe400078e02a6 */
[----:B------:R-:W-:Y:S02]  /*3de0*/  IMAD R6, R175, 0x100, R170 ;  /* 0x00000100af067824 */ /* 0x000fe400078e02aa */
[----:B------:R-:W-:Y:S02]  /*3df0*/  IMAD R5, R177, 0x100, R18 ;  /* 0x00000100b1057824 */ /* 0x000fe400078e0212 */
[----:B------:R-:W-:Y:S01]  /*3e00*/  IMAD R7, R181, 0x100, R176 ;  /* 0x00000100b5077824 */ /* 0x000fe200078e02b0 */
[----:B------:R-:W-:Y:S02]  /*3e10*/  F2FP.F16.E4M3.UNPACK_B R4, R4 ;  /* 0x00000004ff04723e */ /* 0x000fe400020006ff */
[----:B------:R-:W-:Y:S02]  /*3e20*/  F2FP.F16.E4M3.UNPACK_B R6, R6 ;  /* 0x00000006ff06723e */ /* 0x000fe400020006ff */
[----:B------:R-:W-:-:S02]  /*3e30*/  F2FP.F16.E4M3.UNPACK_B R5, R5 ;  /* 0x00000005ff05723e */ /* 0x000fc400020006ff */
[----:B------:R-:W-:Y:S02]  /*3e40*/  F2FP.F16.E4M3.UNPACK_B R7, R7 ;  /* 0x00000007ff07723e */ /* 0x000fe400020006ff */
[----:B------:R-:W-:-:S07]  /*3e50*/  F2FP.F16.E4M3.UNPACK_B R9, R9.H1 ;  /* 0x00000009ff09723e */ /* 0x000fce00030006ff */
[----:B------:R-:W-:Y:S01]  /*3e60*/  HMMA.16816.F32 R12, R4, R8, R12 ;  /* 0x00000008040c723c */ /* 0x000fe2000000180c */
[----:B------:R-:W-:Y:S02]  /*3e70*/  IMAD R17, R17, 0x100, R172 ;  /* 0x0000010011117824 */ /* 0x000fe400078e02ac */
[----:B------:R-:W-:Y:S01]  /*3e80*/  IMAD R178, R183, 0x100, R178 ;  /* 0x00000100b7b27824 */ /* 0x000fe200078e02b2 */
[----:B------:R-:W-:Y:S01]  /*3e90*/  F2FP.F16.E4M3.UNPACK_B R2, R10 ;  /* 0x0000000aff02723e */ /* 0x000fe200020006ff */
[----:B------:R-:W-:Y:S01]  /*3ea0*/  IMAD R18, R19, 0x100, R16 ;  /* 0x0000010013127824 */ /* 0x000fe200078e0210 */
[----:B------:R-:W-:Y:S01]  /*3eb0*/  F2FP.F16.E4M3.UNPACK_B R3, R11 ;  /* 0x0000000bff03723e */ /* 0x000fe200020006ff */
[----:B------:R-:W-:Y:S01]  /*3ec0*/  IMAD R19, R185, 0x100, R180 ;  /* 0x00000100b9137824 */ /* 0x000fe200078e02b4 */
[----:B------:R-:W-:Y:S01]  /*3ed0*/  F2FP.F16.E4M3.UNPACK_B R16, R17 ;  /* 0x00000011ff10723e */ /* 0x000fe200020006ff */
[----:B------:R-:W0:Y:S01]  /*3ee0*/  LDSM.16.M88.4 R4, [R115+UR4] ;  /* 0x000000047304783b */ /* 0x000e220008000200 */
[----:B------:R-:W-:-:S02]  /*3ef0*/  F2FP.F16.E4M3.UNPACK_B R18, R18 ;  /* 0x00000012ff12723e */ /* 0x000fc400020006ff */
[----:B------:R-:W-:Y:S02]  /*3f00*/  F2FP.F16.E4M3.UNPACK_B R17, R178 ;  /* 0x000000b2ff11723e */ /* 0x000fe400020006ff */
[----:B------:R-:W-:-:S10]  /*3f10*/  F2FP.F16.E4M3.UNPACK_B R19, R19 ;  /* 0x00000013ff13723e */ /* 0x000fd400020006ff */
[----:B------:R-:W-:Y:S01]  /*3f20*/  HMMA.16816.F32 R12, R16, R2, R12 ;  /* 0x00000002100c723c */ /* 0x000fe2000000180c */
[----:B------:R-:W-:Y:S02]  /*3f30*/  IMAD R8, R169, 0x100, R164 ;  /* 0x00000100a9087824 */ /* 0x000fe400078e02a4 */
[----:B------:R-:W-:Y:S02]  /*3f40*/  IMAD R162, R167, 0x100, R162 ;  /* 0x00000100a7a27824 */ /* 0x000fe400078e02a2 */
[----:B------:R-:W-:Y:S02]  /*3f50*/  IMAD R9, R165, 0x100, R160 ;  /* 0x00000100a5097824 */ /* 0x000fe400078e02a0 */
[----:B------:R-:W-:Y:S01]  /*3f60*/  IMAD R158, R158, 0x100, R163 ;  /* 0x000001009e9e7824 */ /* 0x000fe200078e02a3 */
[----:B------:R-:W-:Y:S02]  /*3f70*/  F2FP.F16.E4M3.UNPACK_B R2, R10.H1 ;  /* 0x0000000aff02723e */ /* 0x000fe400030006ff */
[----:B------:R-:W-:-:S02]  /*3f80*/  F2FP.F16.E4M3.UNPACK_B R3, R11.H1 ;  /* 0x0000000bff03723e */ /* 0x000fc400030006ff */
[----:B------:R-:W-:Y:S02]  /*3f90*/  F2FP.F16.E4M3.UNPACK_B R8, R8 ;  /* 0x00000008ff08723e */ /* 0x000fe400020006ff */
[----:B------:R-:W-:Y:S02]  /*3fa0*/  F2FP.F16.E4M3.UNPACK_B R10, R162 ;  /* 0x000000a2ff0a723e */ /* 0x000fe400020006ff */
[----:B------:R-:W-:Y:S02]  /*3fb0*/  F2FP.F16.E4M3.UNPACK_B R9, R9 ;  /* 0x00000009ff09723e */ /* 0x000fe400020006ff */
[----:B------:R-:W-:-:S07]  /*3fc0*/  F2FP.F16.E4M3.UNPACK_B R11, R158 ;  /* 0x0000009eff0b723e */ /* 0x000fce00020006ff */
[----:B------:R-:W-:Y:S07]  /*3fd0*/  HMMA.16816.F32 R8, R8, R2, R12 ;  /* 0x000000020808723c */ /* 0x000fee000000180c */
[----:B------:R-:W-:Y:S02]  /*3fe0*/  IMAD R12, R154, 0x100, R161 ;  /* 0x000001009a0c7824 */ /* 0x000fe400078e02a1 */
[----:B------:R-:W-:Y:S02]  /*3ff0*/  IMAD R14, R157, 0x100, R152 ;  /* 0x000001009d0e7824 */ /* 0x000fe400078e0298 */
[----:B------:R-:W-:-:S02]  /*4000*/  IMAD R13, R159, 0x100, R150 ;  /* 0x000001009f0d7824 */ /* 0x000fc400078e0296 */
[----:B------:R-:W-:Y:S01]  /*4010*/  IMAD R15, R156, 0x100, R153 ;  /* 0x000001009c0f7824 */ /* 0x000fe200078e0299 */
[----:B------:R-:W-:Y:S02]  /*4020*/  F2FP.F16.E4M3.UNPACK_B R12, R12 ;  /* 0x0000000cff0c723e */ /* 0x000fe400020006ff */
[----:B------:R-:W-:Y:S02]  /*4030*/  F2FP.F16.E4M3.UNPACK_B R14, R14 ;  /* 0x0000000eff0e723e */ /* 0x000fe400020006ff */
[----:B------:R-:W-:Y:S02]  /*4040*/  F2FP.F16.E4M3.UNPACK_B R13, R13 ;  /* 0x0000000dff0d723e */ /* 0x000fe400020006ff */
[----:B------:R-:W-:Y:S02]  /*4050*/  F2FP.F16.E4M3.UNPACK_B R15, R15 ;  /* 0x0000000fff0f723e */ /* 0x000fe400020006ff */
[----:B0-----:R-:W-:Y:S02]  /*4060*/  F2FP.F16.E4M3.UNPACK_B R2, R4 ;  /* 0x00000004ff02723e */ /* 0x001fe400020006ff */
        /* <DEDUP_REMOVED lines=13> */
[----:B------:R-:W-:-:S06]  /*4140*/  IADD3 R35, P5, R35, UR8, RZ ;  /* 0x0000000823237c10 */ /* 0x000fcc000ffbe0ff */
        /* <DEDUP_REMOVED lines=8> */
[----:B------:R-:W-:Y:S02]  /*41d0*/  F2FP.F16.E4M3.UNPACK_B R2, R6 ;  /* 0x00000006ff02723e */ /* 0x000fe400020006ff */
[----:B------:R-:W-:Y:S02]  /*41e0*/  F2FP.F16.E4M3.UNPACK_B R3, R7 ;  /* 0x00000007ff03723e */ /* 0x000fe400020006ff */
[----:B------:R-:W-:Y:S02]  /*41f0*/  IADD3.X R47, R47, UR9, RZ, P5, !PT ;  /* 0x000000092f2f7c10 */ /* 0x000fe4000affe4ff */
[----:B------:R-:W-:Y:S02]  /*4200*/  IADD3 R48, P5, R48, UR8, RZ ;  /* 0x0000000830307c10 */ /* 0x000fe4000ffbe0ff */
[----:B------:R-:W-:Y:S01]  /*4210*/  IADD3 R27, P0, R27, UR8, RZ ;  /* 0x000000081b1b7c10 */ /* 0x000fe2000ff1e0ff */
[----:B------:R-:W-:Y:S01]  /*4220*/  HMMA.16816.F32 R8, R12, R2, R8 ;  /* 0x000000020c08723c */ /* 0x000fe20000001808 */
[----:B------:R-:W-:-:S02]  /*4230*/  IADD3 R31, P1, R31, UR8, RZ ;  /* 0x000000081f1f7c10 */ /* 0x000fc4000ff3e0ff */
[----:B------:R-:W-:Y:S02]  /*4240*/  IADD3 R32, P2, R32, UR8, RZ ;  /* 0x0000000820207c10 */ /* 0x000fe4000ff5e0ff */
[----:B------:R-:W-:Y:S02]  /*4250*/  IADD3 R33, P3, R33, UR8, RZ ;  /* 0x0000000821217c10 */ /* 0x000fe4000ff7e0ff */
[----:B------:R-:W-:Y:S02]  /*4260*/  IADD3.X R61, R61, UR9, RZ, P5, !PT ;  /* 0x000000093d3d7c10 */ /* 0x000fe4000affe4ff */
[----:B------:R-:W-:Y:S02]  /*4270*/  IADD3 R62, P5, R62, UR8, RZ ;  /* 0x000000083e3e7c10 */ /* 0x000fe4000ffbe0ff */
[----:B------:R-:W-:Y:S02]  /*4280*/  IADD3 R34, P4, R34, UR8, RZ ;  /* 0x0000000822227c10 */ /* 0x000fe4000ff9e0ff */
[----:B------:R-:W-:-:S02]  /*4290*/  IADD3.X R37, R37, UR9, RZ, P0, !PT ;  /* 0x0000000925257c10 */ /* 0x000fc400087fe4ff */
[----:B------:R-:W-:Y:S02]  /*42a0*/  IADD3.X R39, R39, UR9, RZ, P1, !PT ;  /* 0x0000000927277c10 */ /* 0x000fe40008ffe4ff */
[----:B------:R-:W-:Y:S02]  /*42b0*/  IADD3.X R41, R41, UR9, RZ, P2, !PT ;  /* 0x0000000929297c10 */ /* 0x000fe400097fe4ff */
[----:B------:R-:W-:Y:S02]  /*42c0*/  IADD3.X R43, R43, UR9, RZ, P3, !PT ;  /* 0x000000092b2b7c10 */ /* 0x000fe40009ffe4ff */
[----:B------:R-:W-:Y:S02]  /*42d0*/  IADD3 R36, P6, R36, UR8, RZ ;  /* 0x0000000824247c10 */ /* 0x000fe4000ffde0ff */
[----:B------:R-:W-:Y:S02]  /*42e0*/  IADD3 R38, P0, R38, UR8, RZ ;  /* 0x0000000826267c10 */ /* 0x000fe4000ff1e0ff */
[----:B------:R-:W-:-:S02]  /*42f0*/  IADD3 R40, P1, R40, UR8, RZ ;  /* 0x0000000828287c10 */ /* 0x000fc4000ff3e0ff */
[----:B------:R-:W-:Y:S02]  /*4300*/  IADD3 R42, P2, R42, UR8, RZ ;  /* 0x000000082a2a7c10 */ /* 0x000fe4000ff5e0ff */
[----:B------:R-:W-:Y:S01]  /*4310*/  IADD3 R44, P3, R44, UR8, RZ ;  /* 0x000000082c2c7c10 */ /* 0x000fe2000ff7e0ff */
[----:B------:R-:W-:Y:S01]  /*4320*/  VIADD R120, R120, 0xffffffff ;  /* 0xffffffff78787836 */ /* 0x000fe20000000000 */
[----:B------:R-:W-:Y:S02]  /*4330*/  IADD3.X R75, R75, UR9, RZ, P5, !PT ;  /* 0x000000094b4b7c10 */ /* 0x000fe4000affe4ff */
[----:B------:R-:W-:Y:S02]  /*4340*/  IADD3.X R45, R45, UR9, RZ, P4, !PT ;  /* 0x000000092d2d7c10 */ /* 0x000fe4000a7fe4ff */
[----:B------:R-:W-:Y:S02]  /*4350*/  IADD3 R76, P5, R76, UR8, RZ ;  /* 0x000000084c4c7c10 */ /* 0x000fe4000ffbe0ff */
[----:B------:R-:W-:-:S02]  /*4360*/  IADD3 R46, P4, R46, UR8, RZ ;  /* 0x000000082e2e7c10 */ /* 0x000fc4000ff9e0ff */
[----:B------:R-:W-:Y:S02]  /*4370*/  IADD3.X R49, R49, UR9, RZ, P6, !PT ;  /* 0x0000000931317c10 */ /* 0x000fe4000b7fe4ff */
[----:B------:R-:W-:Y:S02]  /*4380*/  IADD3.X R51, R51, UR9, RZ, P0, !PT ;  /* 0x0000000933337c10 */ /* 0x000fe400087fe4ff */
[----:B------:R-:W-:Y:S02]  /*4390*/  IADD3.X R53, R53, UR9, RZ, P1, !PT ;  /* 0x0000000935357c10 */ /* 0x000fe40008ffe4ff */
[----:B------:R-:W-:Y:S02]  /*43a0*/  IADD3.X R55, R55, UR9, RZ, P2, !PT ;  /* 0x0000000937377c10 */ /* 0x000fe400097fe4ff */
[----:B------:R-:W-:Y:S02]  /*43b0*/  IADD3.X R57, R57, UR9, RZ, P3, !PT ;  /* 0x0000000939397c10 */ /* 0x000fe40009ffe4ff */
[----:B------:R-:W-:-:S02]  /*43c0*/  IADD3 R50, P6, R50, UR8, RZ ;  /* 0x0000000832327c10 */ /* 0x000fc4000ffde0ff */
[----:B------:R-:W-:Y:S02]  /*43d0*/  IADD3 R52, P0, R52, UR8, RZ ;  /* 0x0000000834347c10 */ /* 0x000fe4000ff1e0ff */
[----:B------:R-:W-:Y:S02]  /*43e0*/  IADD3 R54, P1, R54, UR8, RZ ;  /* 0x0000000836367c10 */ /* 0x000fe4000ff3e0ff */
[----:B------:R-:W-:Y:S02]  /*43f0*/  IADD3 R56, P2, R56, UR8, RZ ;  /* 0x0000000838387c10 */ /* 0x000fe4000ff5e0ff */
[----:B------:R-:W-:Y:S01]  /*4400*/  IADD3 R58, P3, R58, UR8, RZ ;  /* 0x000000083a3a7c10 */ /* 0x000fe2000ff7e0ff */
[----:B------:R-:W-:Y:S01]  /*4410*/  IMAD R4, R123, 0x100, R122 ;  /* 0x000001007b047824 */ /* 0x000fe200078e027a */
[----:B------:R-:W-:Y:S01]  /*4420*/  IADD3.X R89, R89, UR9, RZ, P5, !PT ;  /* 0x0000000959597c10 */ /* 0x000fe2000affe4ff */
[----:B------:R-:W-:Y:S01]  /*4430*/  IMAD R121, R124, 0x100, R121 ;  /* 0x000001007c797824 */ /* 0x000fe200078e0279 */
[----:B------:R-:W-:Y:S01]  /*4440*/  IADD3.X R59, R59, UR9, RZ, P4, !PT ;  /* 0x000000093b3b7c10 */ /* 0x000fe2000a7fe4ff */
[----:B------:R-:W-:Y:S01]  /*4450*/  IMAD R5, R126, 0x100, R125 ;  /* 0x000001007e057824 */ /* 0x000fe200078e027d */
[----:B------:R-:W-:Y:S01]  /*4460*/  ISETP.NE.U32.AND P5, PT, R120, RZ, PT ;  /* 0x000000ff7800720c */ /* 0x000fe20003fa5070 */
[----:B------:R-:W-:Y:S01]  /*4470*/  IMAD R127, R128, 0x100, R127 ;  /* 0x00000100807f7824 */ /* 0x000fe200078e027f */
        /* <DEDUP_REMOVED lines=10> */
[----:B------:R-:W-:Y:S02]  /*4520*/  IADD3 R72, P3, R72, UR8, RZ ;  /* 0x0000000848487c10 */ /* 0x000fe4000ff7e0ff */
[----:B------:R-:W-:Y:S02]  /*4530*/  F2FP.F16.E4M3.UNPACK_B R2, R6.H1 ;  /* 0x00000006ff02723e */ /* 0x000fe400030006ff */
[----:B------:R-:W-:-:S02]  /*4540*/  F2FP.F16.E4M3.UNPACK_B R3, R7.H1 ;  /* 0x00000007ff03723e */ /* 0x000fc400030006ff */
[----:B------:R-:W-:Y:S02]  /*4550*/  F2FP.F16.E4M3.UNPACK_B R4, R4 ;  /* 0x00000004ff04723e */ /* 0x000fe400020006ff */
[----:B------:R-:W-:Y:S02]  /*4560*/  F2FP.F16.E4M3.UNPACK_B R6, R121 ;  /* 0x00000079ff06723e */ /* 0x000fe400020006ff */
[----:B------:R-:W-:Y:S02]  /*4570*/  F2FP.F16.E4M3.UNPACK_B R5, R5 ;  /* 0x00000005ff05723e */ /* 0x000fe400020006ff */
[----:B------:R-:W-:Y:S02]  /*4580*/  F2FP.F16.E4M3.UNPACK_B R7, R127 ;  /* 0x0000007fff07723e */ /* 0x000fe400020006ff */
[----:B------:R-:W-:Y:S02]  /*4590*/  IADD3.X R73, R73, UR9, RZ, P4, !PT ;  /* 0x0000000949497c10 */ /* 0x000fe4000a7fe4ff */
        /* <DEDUP_REMOVED lines=11> */
[----:B------:R-:W-:Y:S01]  /*4650*/  IADD3.X R87, R87, UR9, RZ, P4, !PT ;  /* 0x0000000957577c10 */ /* 0x000fe2000a7fe4ff */
[----:B------:R-:W-:Y:S01]  /*4660*/  UIADD3 UR5, UR5, -0x80, URZ ;  /* 0xffffff8005057890 */ /* 0x000fe2000fffe03f */
[----:B------:R-:W-:Y:S01]  /*4670*/  IADD3 R88, P4, R102, R88, RZ ;  /* 0x0000005866587210 */ /* 0x000fe20007f9e0ff */
[----:B------:R-:W-:Y:S01]  /*4680*/  HMMA.16816.F32 R4, R4, R2, R8 ;  /* 0x000000020404723c */ /* 0x000fe20000001808 */
[----:B------:R-:W-:-:S02]  /*4690*/  IADD3.X R90, R90, UR9, RZ, P6, !PT ;  /* 0x000000095a5a7c10 */ /* 0x000fc4000b7fe4ff */
[----:B------:R-:W-:Y:S02]  /*46a0*/  IADD3.X R91, R91, UR9, RZ, P0, !PT ;  /* 0x000000095b5b7c10 */ /* 0x000fe400087fe4ff */
[----:B------:R-:W-:Y:S02]  /*46b0*/  IADD3.X R92, R92, UR9, RZ, P1, !PT ;  /* 0x000000095c5c7c10 */ /* 0x000fe40008ffe4ff */
[----:B------:R-:W-:Y:S02]  /*46c0*/  IADD3.X R93, R93, UR9, RZ, P2, !PT ;  /* 0x000000095d5d7c10 */ /* 0x000fe400097fe4ff */
[----:B------:R-:W-:Y:S02]  /*46d0*/  IADD3.X R94, R94, UR9, RZ, P3, !PT ;  /* 0x000000095e5e7c10 */ /* 0x000fe40009ffe4ff */
[----:B------:R-:W-:Y:S01]  /*46e0*/  LEA.HI.X.SX32 R95, R102, R95, 0x1, P4 ;  /* 0x0000005f665f7211 */ /* 0x000fe200020f0eff */
[----:B------:R-:W-:-:S12]  /*46f0*/  @P5 BRA `(.L_x_1) ;  /* 0xffffffe4002c5947 */ /* 0x000fd8000383ffff */
.L_x_0:
[----:B------:R-:W-:Y:S01]  /*4700*/  BAR.SYNC.DEFER_BLOCKING 0x0 ;  /* 0x0000000000007b1d */ /* 0x000fe20000010000 */
[----:B------:R-:W-:Y:S01]  /*4710*/  LOP3.LUT R2, R23, 0x60, R26, 0xf8, !PT ;  /* 0x0000006017027812 */ /* 0x000fe200078ef81a */
[----:B------:R-:W-:Y:S01]  /*4720*/  IMAD.IADD R22, R29, 0x1, R22 ;  /* 0x000000011d167824 */ /* 0x000fe200078e0216 */
[----:B------:R-:W-:Y:S02]  /*4730*/  F2FP.SATFINITE.E4M3.F32.PACK_AB_MERGE_C R4, R5, R4, RZ ;  /* 0x000000040504723e */ /* 0x000fe400048070ff */
[----:B------:R-:W-:Y:S01]  /*4740*/  F2FP.SATFINITE.E4M3.F32.PACK_AB_MERGE_C R6, R7, R6, RZ ;  /* 0x000000060706723e */ /* 0x000fe200048070ff */
[----:B------:R-:W-:Y:S01]  /*4750*/  ULDC.64 UR8, c[0x0][0x228] ;  /* 0x00008a0000087ab9 */ /* 0x000fe20000000a00 */
[----:B------:R-:W-:Y:S02]  /*4760*/  LOP3.LUT R25, R2, 0x83, R25, 0xf8, !PT ;  /* 0x0000008302197812 */ /* 0x000fe400078ef819 */
[----:B------:R-:W-:Y:S02]  /*4770*/  LOP3.LUT R2, R4, 0xffff, RZ, 0xc0, !PT ;  /* 0x0000ffff04027812 */ /* 0x000fe400078ec0ff */
[----:B------:R-:W-:-:S02]  /*4780*/  LOP3.LUT R3, R6, 0xffff, RZ, 0xc0, !PT ;  /* 0x0000ffff06037812 */ /* 0x000fc400078ec0ff */
[----:B------:R-:W-:Y:S02]  /*4790*/  SHF.R.U32.HI R2, RZ, 0x8, R2 ;  /* 0x00000008ff027819 */ /* 0x000fe40000011602 */
[C---:B------:R-:W-:Y:S02]  /*47a0*/  LOP3.LUT R7, R25.reuse, 0x40, RZ, 0x3c, !PT ;  /* 0x0000004019077812 */ /* 0x040fe400078e3cff */
[C---:B------:R-:W-:Y:S02]  /*47b0*/  LOP3.LUT R9, R25.reuse, 0x20, RZ, 0x3c, !PT ;  /* 0x0000002019097812 */ /* 0x040fe400078e3cff */
[----:B------:R-:W-:Y:S02]  /*47c0*/  SHF.R.U32.HI R3, RZ, 0x8, R3 ;  /* 0x00000008ff037819 */ /* 0x000fe40000011603 */
[----:B------:R-:W-:Y:S02]  /*47d0*/  LOP3.LUT R8, R25, 0x60, RZ, 0x3c, !PT ;  /* 0x0000006019087812 */ /* 0x000fe400078e3cff */
[----:B------:R-:W-:Y:S01]  /*47e0*/  LOP3.LUT R26, R26, 0x300, RZ, 0xc0, !PT ;  /* 0x000003001a1a7812 */ /* 0x000fe200078ec0ff */
[----:B------:R-:W-:Y:S01]  /*47f0*/  STS.U8 [R25+UR4], R4 ;  /* 0x0000000419007988 */ /* 0x000fe20008000004 */
[----:B------:R-:W-:-:S02]  /*4800*/  ISETP.GE.AND P0, PT, R20, UR8, PT ;  /* 0x0000000814007c0c */ /* 0x000fc4000bf06270 */
[----:B------:R-:W-:Y:S01]  /*4810*/  LOP3.LUT R21, R26, 0x7c, R21, 0xf8, !PT ;  /* 0x0000007c1a157812 */ /* 0x000fe200078ef815 */
[----:B------:R0:W-:Y:S03]  /*4820*/  STS.U8 [R7+UR4+0x200], R2 ;  /* 0x0002000207007988 */ /* 0x0001e60008000004 */
[----:B------:R-:W-:Y:S01]  /*4830*/  LOP3.LUT R21, R21, 0xe0, R0, 0x78, !PT ;  /* 0x000000e015157812 */ /* 0x000fe200078e7800 */
[----:B------:R-:W-:Y:S01]  /*4840*/  STS.U8 [R9+UR4+0x100], R6 ;  /* 0x0001000609007988 */ /* 0x000fe20008000004 */
[----:B------:R-:W-:-:S03]  /*4850*/  LOP3.LUT R0, R29, 0x20, R24, 0xfe, !PT ;  /* 0x000000201d007812 */ /* 0x000fc600078efe18 */
[----:B------:R1:W-:Y:S01]  /*4860*/  STS.U8 [R8+UR4+0x300], R3 ;  /* 0x0003000308007988 */ /* 0x0003e20008000004 */
[C---:B0-----:R-:W-:Y:S01]  /*4870*/  LOP3.LUT R2, R29.reuse, R24, RZ, 0xfc, !PT ;  /* 0x000000181d027212 */ /* 0x041fe200078efcff */
[----:B------:R-:W-:Y:S01]  /*4880*/  BAR.SYNC.DEFER_BLOCKING 0x0 ;  /* 0x0000000000007b1d */ /* 0x000fe20000010000 */
[----:B------:R-:W-:Y:S02]  /*4890*/  LOP3.LUT R24, R29, 0x10, R24, 0xfe, !PT ;  /* 0x000000101d187812 */ /* 0x000fe400078efe18 */
[----:B------:R-:W-:Y:S02]  /*48a0*/  ISETP.LT.AND P3, PT, R2, UR9, !P0 ;  /* 0x0000000902007c0c */ /* 0x000fe4000c761270 */
[----:B------:R-:W-:Y:S01]  /*48b0*/  ISETP.LT.AND P2, PT, R24, UR9, !P0 ;  /* 0x0000000918007c0c */ /* 0x000fe2000c741270 */
[----:B------:R-:W0:Y:S01]  /*48c0*/  LDS R21, [R21+UR4] ;  /* 0x0000000415157984 */ /* 0x000e220008000800 */
[----:B------:R-:W-:Y:S02]  /*48d0*/  ULDC UR4, c[0x0][0x244] ;  /* 0x0000910000047ab9 */ /* 0x000fe40000000800 */
[----:B------:R-:W-:Y:S01]  /*48e0*/  IMAD R5, R20, UR4, RZ ;  /* 0x0000000414057c24 */ /* 0x000fe2000f8e02ff */
[----:B------:R-:W-:-:S04]  /*48f0*/  ULDC.64 UR4, c[0x0][0x220] ;  /* 0x0000880000047ab9 */ /* 0x000fc80000000a00 */
[C---:B------:R-:W-:Y:S01]  /*4900*/  IADD3 R7, P1, R5.reuse, UR4, RZ ;  /* 0x0000000405077c10 */ /* 0x040fe2000ff3e0ff */
[----:B------:R-:W-:Y:S02]  /*4910*/  ULDC UR4, c[0x0][0x248] ;  /* 0x0000920000047ab9 */ /* 0x000fe40000000800 */
[----:B-1----:R-:W-:Y:S01]  /*4920*/  IMAD R3, R2, UR4, RZ ;  /* 0x0000000402037c24 */ /* 0x002fe2000f8e02ff */
[----:B------:R-:W-:Y:S01]  /*4930*/  LEA.HI.X.SX32 R10, R5, UR5, 0x1, P1 ;  /* 0x00000005050a7c11 */ /* 0x000fe200088f0eff */
[----:B------:R-:W-:Y:S01]  /*4940*/  IMAD R24, R24, UR4, RZ ;  /* 0x0000000418187c24 */ /* 0x000fe2000f8e02ff */
[C---:B------:R-:W-:Y:S01]  /*4950*/  ISETP.LT.AND P1, PT, R0.reuse, UR9, !P0 ;  /* 0x0000000900007c0c */ /* 0x040fe2000c721270 */
[----:B------:R-:W-:Y:S01]  /*4960*/  IMAD R0, R0, UR4, RZ ;  /* 0x0000000400007c24 */ /* 0x000fe2000f8e02ff */
[C---:B------:R-:W-:Y:S01]  /*4970*/  ISETP.LT.AND P0, PT, R22.reuse, UR9, !P0 ;  /* 0x0000000916007c0c */ /* 0x040fe2000c701270 */
[----:B------:R-:W-:Y:S01]  /*4980*/  IMAD R9, R22, UR4, RZ ;  /* 0x0000000416097c24 */ /* 0x000fe2000f8e02ff */
[----:B------:R-:W-:-:S02]  /*4990*/  IADD3 R2, P4, R3, R7, RZ ;  /* 0x0000000703027210 */ /* 0x000fc40007f9e0ff */
[-C--:B------:R-:W-:Y:S02]  /*49a0*/  IADD3 R4, P6, R24, R7.reuse, RZ ;  /* 0x0000000718047210 */ /* 0x080fe40007fde0ff */
[-C--:B------:R-:W-:Y:S02]  /*49b0*/  IADD3 R6, P5, R0, R7.reuse, RZ ;  /* 0x0000000700067210 */ /* 0x080fe40007fbe0ff */
[-C--:B------:R-:W-:Y:S02]  /*49c0*/  LEA.HI.X.SX32 R3, R3, R10.reuse, 0x1, P4 ;  /* 0x0000000a03037211 */ /* 0x080fe400020f0eff */
[----:B------:R-:W-:Y:S02]  /*49d0*/  IADD3 R8, P4, R9, R7, RZ ;  /* 0x0000000709087210 */ /* 0x000fe40007f9e0ff */
[-C--:B------:R-:W-:Y:S02]  /*49e0*/  LEA.HI.X.SX32 R5, R24, R10.reuse, 0x1, P6 ;  /* 0x0000000a18057211 */ /* 0x080fe400030f0eff */
[----:B------:R-:W-:-:S02]  /*49f0*/  LEA.HI.X.SX32 R7, R0, R10, 0x1, P5 ;  /* 0x0000000a00077211 */ /* 0x000fc400028f0eff */
[----:B------:R-:W-:Y:S02]  /*4a00*/  LEA.HI.X.SX32 R9, R9, R10, 0x1, P4 ;  /* 0x0000000a09097211 */ /* 0x000fe400020f0eff */
[C---:B0-----:R-:W-:Y:S02]  /*4a10*/  PRMT R11, R21.reuse, 0x7770, RZ ;  /* 0x00007770150b7816 */ /* 0x041fe400000000ff */
[C---:B------:R-:W-:Y:S02]  /*4a20*/  PRMT R13, R21.reuse, 0x7771, RZ ;  /* 0x00007771150d7816 */ /* 0x040fe400000000ff */
[C---:B------:R-:W-:Y:S01]  /*4a30*/  PRMT R15, R21.reuse, 0x7772, RZ ;  /* 0x00007772150f7816 */ /* 0x040fe200000000ff */
[----:B------:R0:W-:Y:S01]  /*4a40*/  @P3 STG.E.U8 desc[UR6][R2.64], R11 ;  /* 0x0000000b02003986 */ /* 0x0001e2000c101106 */
[----:B------:R-:W-:-:S03]  /*4a50*/  PRMT R21, R21, 0x7773, RZ ;  /* 0x0000777315157816 */ /* 0x000fc600000000ff */
[----:B------:R0:W-:Y:S04]  /*4a60*/  @P2 STG.E.U8 desc[UR6][R4.64], R13 ;  /* 0x0000000d04002986 */ /* 0x0001e8000c101106 */
[----:B------:R0:W-:Y:S01]  /*4a70*/  @P1 STG.E.U8 desc[UR6][R6.64], R15 ;  /* 0x0000000f06001986 */ /* 0x0001e2000c101106 */
[----:B------:R-:W-:Y:S05]  /*4a80*/  @!P0 EXIT ;  /* 0x000000000000894d */ /* 0x000fea0003800000 */
[----:B------:R-:W-:Y:S01]  /*4a90*/  STG.E.U8 desc[UR6][R8.64], R21 ;  /* 0x0000001508007986 */ /* 0x000fe2000c101106 */
[----:B------:R-:W-:Y:S05]  /*4aa0*/  EXIT ;  /* 0x000000000000794d */ /* 0x000fea0003800000 */
.L_x_2:
[----:B------:R-:W-:-:S00]  /*4ab0*/  BRA `(.L_x_2) ;  /* 0xfffffffc00fc7947 */ /* 0x000fc0000383ffff */
[----:B------:R-:W-:-:S00]  /*4ac0*/  NOP ;  /* 0x0000000000007918 */ /* 0x000fc00000000000 */
        /* <DEDUP_REMOVED lines=11> */
.L_x_3:


//--------------------- .nv.shared.matmul_kernel  --------------------------
	.section	.nv.shared.matmul_kernel,"aw",@nobits
	.sectionflags	@""
	.align	16
	.zero		1024


//--------------------- .nv.shared.reserved.0     --------------------------
	.section	.nv.shared.reserved.0,"aw",@nobits
	.weak		__nv_reservedSMEM_offset_0_alias
	.size		__nv_reservedSMEM_offset_0_alias, 0, 0
	.other		__nv_reservedSMEM_offset_0_alias,@"STO_CUDA_RESERVED_SHARED STV_DEFAULT"
__nv_reservedSMEM_offset_0_alias:
	.zero		0


//--------------------- .nv.constant0.matmul_kernel --------------------------
	.section	.nv.constant0.matmul_kernel,"a",@progbits
	.sectionflags	@""
	.align	4
.nv.constant0.matmul_kernel:
	.zero		608


//--------------------- SYMBOLS --------------------------

	.type		.nv.reservedSmem.offset0,@object
	.size		.nv.reservedSmem.offset0,0x4
